//
// Generated by NVIDIA NVVM Compiler
//
// Compiler Build ID: CL-36424714
// Cuda compilation tools, release 13.0, V13.0.88
// Based on NVVM 20.0.0
//

.version 9.0
.target sm_100
.address_size 64

	// .globl	_Z16tc_int_bh_kerneliiiiPdS_S_S_PiS0_S0_S_

.visible .entry _Z16tc_int_bh_kerneliiiiPdS_S_S_PiS0_S0_S_(
	.param .u32 _Z16tc_int_bh_kerneliiiiPdS_S_S_PiS0_S0_S__param_0,
	.param .u32 _Z16tc_int_bh_kerneliiiiPdS_S_S_PiS0_S0_S__param_1,
	.param .u32 _Z16tc_int_bh_kerneliiiiPdS_S_S_PiS0_S0_S__param_2,
	.param .u32 _Z16tc_int_bh_kerneliiiiPdS_S_S_PiS0_S0_S__param_3,
	.param .u64 .ptr .align 1 _Z16tc_int_bh_kerneliiiiPdS_S_S_PiS0_S0_S__param_4,
	.param .u64 .ptr .align 1 _Z16tc_int_bh_kerneliiiiPdS_S_S_PiS0_S0_S__param_5,
	.param .u64 .ptr .align 1 _Z16tc_int_bh_kerneliiiiPdS_S_S_PiS0_S0_S__param_6,
	.param .u64 .ptr .align 1 _Z16tc_int_bh_kerneliiiiPdS_S_S_PiS0_S0_S__param_7,
	.param .u64 .ptr .align 1 _Z16tc_int_bh_kerneliiiiPdS_S_S_PiS0_S0_S__param_8,
	.param .u64 .ptr .align 1 _Z16tc_int_bh_kerneliiiiPdS_S_S_PiS0_S0_S__param_9,
	.param .u64 .ptr .align 1 _Z16tc_int_bh_kerneliiiiPdS_S_S_PiS0_S0_S__param_10,
	.param .u64 .ptr .align 1 _Z16tc_int_bh_kerneliiiiPdS_S_S_PiS0_S0_S__param_11
)
{
	.reg .pred 	%p<56>;
	.reg .b32 	%r<114>;
	.reg .b64 	%rd<116>;
	.reg .b64 	%fd<337>;

	ld.param.u32 	%r56, [_Z16tc_int_bh_kerneliiiiPdS_S_S_PiS0_S0_S__param_0];
	ld.param.u32 	%r57, [_Z16tc_int_bh_kerneliiiiPdS_S_S_PiS0_S0_S__param_1];
	ld.param.u32 	%r58, [_Z16tc_int_bh_kerneliiiiPdS_S_S_PiS0_S0_S__param_2];
	ld.param.u32 	%r59, [_Z16tc_int_bh_kerneliiiiPdS_S_S_PiS0_S0_S__param_3];
	ld.param.u64 	%rd14, [_Z16tc_int_bh_kerneliiiiPdS_S_S_PiS0_S0_S__param_4];
	ld.param.u64 	%rd16, [_Z16tc_int_bh_kerneliiiiPdS_S_S_PiS0_S0_S__param_6];
	ld.param.u64 	%rd17, [_Z16tc_int_bh_kerneliiiiPdS_S_S_PiS0_S0_S__param_7];
	ld.param.u64 	%rd18, [_Z16tc_int_bh_kerneliiiiPdS_S_S_PiS0_S0_S__param_8];
	ld.param.u64 	%rd19, [_Z16tc_int_bh_kerneliiiiPdS_S_S_PiS0_S0_S__param_9];
	ld.param.u64 	%rd20, [_Z16tc_int_bh_kerneliiiiPdS_S_S_PiS0_S0_S__param_10];
	ld.param.u64 	%rd21, [_Z16tc_int_bh_kerneliiiiPdS_S_S_PiS0_S0_S__param_11];
	cvta.to.global.u64 	%rd1, %rd21;
	mov.u32 	%r60, %ctaid.x;
	mov.u32 	%r61, %ntid.x;
	mov.u32 	%r62, %tid.x;
	mad.lo.s32 	%r1, %r60, %r61, %r62;
	setp.ge.s32 	%p1, %r1, %r56;
	@%p1 bra 	$L__BB0_74;
	cvta.to.global.u64 	%rd22, %rd14;
	mul.wide.s32 	%rd23, %r1, 8;
	add.s64 	%rd24, %rd22, %rd23;
	ld.global.f64 	%fd1, [%rd24];
	mul.wide.s32 	%rd25, %r56, 8;
	add.s64 	%rd26, %rd24, %rd25;
	ld.global.f64 	%fd2, [%rd26];
	add.s64 	%rd27, %rd26, %rd25;
	ld.global.f64 	%fd3, [%rd27];
	setp.lt.s32 	%p2, %r57, 1;
	@%p2 bra 	$L__BB0_74;
	mul.lo.s32 	%r2, %r1, %r56;
	setp.lt.s32 	%p3, %r58, 1;
	@%p3 bra 	$L__BB0_55;
	setp.lt.s32 	%p10, %r59, 1;
	@%p10 bra 	$L__BB0_47;
	cvta.to.global.u64 	%rd2, %rd16;
	cvta.to.global.u64 	%rd3, %rd17;
	cvta.to.global.u64 	%rd4, %rd18;
	cvta.to.global.u64 	%rd5, %rd19;
	cvta.to.global.u64 	%rd6, %rd20;
	mov.b32 	%r97, 0;
	mul.wide.u32 	%rd66, %r57, 8;
$L__BB0_5:
	ld.param.u64 	%rd115, [_Z16tc_int_bh_kerneliiiiPdS_S_S_PiS0_S0_S__param_5];
	add.s32 	%r78, %r97, %r2;
	mul.wide.s32 	%rd64, %r78, 8;
	add.s64 	%rd7, %rd1, %rd64;
	mov.b64 	%rd65, 0;
	st.global.u64 	[%rd7], %rd65;
	add.s64 	%rd8, %rd7, %rd66;
	st.global.u64 	[%rd8], %rd65;
	add.s64 	%rd9, %rd8, %rd66;
	st.global.u64 	[%rd9], %rd65;
	cvta.to.global.u64 	%rd67, %rd115;
	mul.wide.u32 	%rd68, %r97, 8;
	add.s64 	%rd69, %rd67, %rd68;
	ld.global.f64 	%fd6, [%rd69];
	add.s32 	%r79, %r97, %r57;
	mul.wide.u32 	%rd70, %r79, 8;
	add.s64 	%rd71, %rd67, %rd70;
	ld.global.f64 	%fd7, [%rd71];
	add.s32 	%r80, %r79, %r57;
	mul.wide.u32 	%rd72, %r80, 8;
	add.s64 	%rd73, %rd67, %rd72;
	ld.global.f64 	%fd8, [%rd73];
	sub.f64 	%fd9, %fd1, %fd6;
	sub.f64 	%fd10, %fd2, %fd7;
	sub.f64 	%fd11, %fd3, %fd8;
	mul.f64 	%fd104, %fd10, %fd10;
	fma.rn.f64 	%fd105, %fd9, %fd9, %fd104;
	fma.rn.f64 	%fd12, %fd11, %fd11, %fd105;
	setp.geu.f64 	%p17, %fd12, 0d3CD203AF9EE75616;
	mov.f64 	%fd294, 0d0000000000000000;
	mov.f64 	%fd295, %fd294;
	mov.f64 	%fd296, %fd294;
	mov.f64 	%fd297, %fd294;
	@%p17 bra 	$L__BB0_7;
	sqrt.rn.f64 	%fd106, %fd12;
	add.f64 	%fd107, %fd106, 0d3FF0000000000000;
	rcp.rn.f64 	%fd108, %fd107;
	mul.f64 	%fd294, %fd106, %fd108;
	mul.f64 	%fd109, %fd108, %fd108;
	div.rn.f64 	%fd110, %fd109, %fd106;
	mul.f64 	%fd295, %fd9, %fd110;
	mul.f64 	%fd296, %fd10, %fd110;
	mul.f64 	%fd297, %fd11, %fd110;
$L__BB0_7:
	mov.b32 	%r98, 0;
$L__BB0_8:
	mul.wide.u32 	%rd74, %r98, 8;
	add.s64 	%rd75, %rd2, %rd74;
	ld.global.f64 	%fd23, [%rd75];
	add.s32 	%r82, %r98, %r58;
	mul.wide.u32 	%rd76, %r82, 8;
	add.s64 	%rd77, %rd2, %rd76;
	ld.global.f64 	%fd24, [%rd77];
	add.s32 	%r83, %r82, %r58;
	mul.wide.u32 	%rd78, %r83, 8;
	add.s64 	%rd79, %rd2, %rd78;
	ld.global.f64 	%fd25, [%rd79];
	sub.f64 	%fd26, %fd1, %fd23;
	sub.f64 	%fd27, %fd2, %fd24;
	sub.f64 	%fd28, %fd3, %fd25;
	mul.f64 	%fd112, %fd27, %fd27;
	fma.rn.f64 	%fd113, %fd26, %fd26, %fd112;
	fma.rn.f64 	%fd29, %fd28, %fd28, %fd113;
	setp.geu.f64 	%p18, %fd29, 0d3CD203AF9EE75616;
	mov.f64 	%fd300, 0d0000000000000000;
	mov.f64 	%fd301, %fd300;
	mov.f64 	%fd302, %fd300;
	mov.f64 	%fd303, %fd300;
	@%p18 bra 	$L__BB0_10;
	sqrt.rn.f64 	%fd114, %fd29;
	add.f64 	%fd115, %fd114, 0d3FF0000000000000;
	rcp.rn.f64 	%fd116, %fd115;
	mul.f64 	%fd300, %fd114, %fd116;
	mul.f64 	%fd117, %fd116, %fd116;
	div.rn.f64 	%fd118, %fd117, %fd114;
	mul.f64 	%fd301, %fd26, %fd118;
	mul.f64 	%fd302, %fd27, %fd118;
	mul.f64 	%fd303, %fd28, %fd118;
$L__BB0_10:
	sub.f64 	%fd120, %fd6, %fd23;
	sub.f64 	%fd121, %fd7, %fd24;
	sub.f64 	%fd122, %fd8, %fd25;
	mul.f64 	%fd123, %fd121, %fd121;
	fma.rn.f64 	%fd124, %fd120, %fd120, %fd123;
	fma.rn.f64 	%fd38, %fd122, %fd122, %fd124;
	setp.geu.f64 	%p19, %fd38, 0d3CD203AF9EE75616;
	mov.f64 	%fd304, 0d0000000000000000;
	@%p19 bra 	$L__BB0_12;
	sqrt.rn.f64 	%fd125, %fd38;
	add.f64 	%fd126, %fd125, 0d3FF0000000000000;
	div.rn.f64 	%fd304, %fd125, %fd126;
$L__BB0_12:
	mul.lo.s32 	%r5, %r98, %r59;
	mov.b32 	%r99, 0;
$L__BB0_13:
	add.s32 	%r7, %r99, %r5;
	mul.wide.u32 	%rd80, %r7, 8;
	add.s64 	%rd81, %rd3, %rd80;
	ld.global.f64 	%fd43, [%rd81];
	abs.f64 	%fd127, %fd43;
	setp.lt.f64 	%p20, %fd127, 0d3DDB7CDFD9D7BDBB;
	@%p20 bra 	$L__BB0_24;
	mul.wide.u32 	%rd82, %r7, 4;
	add.s64 	%rd83, %rd4, %rd82;
	ld.global.u32 	%r8, [%rd83];
	add.s64 	%rd84, %rd5, %rd82;
	ld.global.u32 	%r9, [%rd84];
	add.s64 	%rd85, %rd6, %rd82;
	ld.global.u32 	%r10, [%rd85];
	setp.eq.s32 	%p21, %r8, %r9;
	mul.f64 	%fd129, %fd43, 0d3FE0000000000000;
	selp.f64 	%fd44, %fd129, %fd43, %p21;
	setp.lt.s32 	%p22, %r8, 1;
	mov.f64 	%fd54, 0d3FF0000000000000;
	mov.f64 	%fd55, %fd54;
	@%p22 bra 	$L__BB0_17;
	add.s32 	%r11, %r8, -1;
	setp.eq.s32 	%p23, %r8, 1;
	mov.f64 	%fd309, 0d3FF0000000000000;
	mov.f64 	%fd310, %fd309;
	@%p23 bra 	$L__BB0_16;
	bra.uni 	$L__BB0_40;
$L__BB0_16:
	mul.f64 	%fd54, %fd300, %fd309;
	mul.f64 	%fd55, %fd304, %fd310;
$L__BB0_17:
	setp.lt.s32 	%p29, %r9, 1;
	mov.f64 	%fd65, 0d3FF0000000000000;
	mov.f64 	%fd66, %fd65;
	@%p29 bra 	$L__BB0_20;
	add.s32 	%r14, %r9, -1;
	setp.eq.s32 	%p30, %r9, 1;
	mov.f64 	%fd316, 0d3FF0000000000000;
	mov.f64 	%fd317, %fd316;
	@%p30 bra 	$L__BB0_19;
	bra.uni 	$L__BB0_33;
$L__BB0_19:
	mul.f64 	%fd65, %fd300, %fd316;
	mul.f64 	%fd66, %fd304, %fd317;
$L__BB0_20:
	setp.gt.s32 	%p36, %r9, 0;
	setp.gt.s32 	%p37, %r8, 0;
	cvt.rn.f64.u32 	%fd151, %r8;
	mul.f64 	%fd152, %fd309, %fd151;
	fma.rn.f64 	%fd153, %fd152, %fd66, 0d0000000000000000;
	selp.f64 	%fd154, %fd153, 0d0000000000000000, %p37;
	cvt.rn.f64.u32 	%fd155, %r9;
	mul.f64 	%fd156, %fd316, %fd155;
	fma.rn.f64 	%fd157, %fd55, %fd156, %fd154;
	selp.f64 	%fd67, %fd157, %fd154, %p36;
	setp.gt.s32 	%p38, %r10, 0;
	@%p38 bra 	$L__BB0_26;
	mul.f64 	%fd323, %fd44, %fd67;
	mov.f64 	%fd324, 0d0000000000000000;
	bra.uni 	$L__BB0_23;
$L__BB0_22:
	mul.f64 	%fd168, %fd294, %fd322;
	cvt.rn.f64.u32 	%fd169, %r10;
	mul.f64 	%fd170, %fd44, %fd169;
	mul.f64 	%fd171, %fd170, %fd322;
	mul.f64 	%fd172, %fd54, %fd66;
	fma.rn.f64 	%fd173, %fd55, %fd65, %fd172;
	mul.f64 	%fd324, %fd173, %fd171;
	mul.f64 	%fd174, %fd44, %fd67;
	mul.f64 	%fd323, %fd174, %fd168;
$L__BB0_23:
	mul.f64 	%fd175, %fd295, %fd324;
	fma.rn.f64 	%fd176, %fd301, %fd323, %fd175;
	ld.global.f64 	%fd177, [%rd7];
	add.f64 	%fd178, %fd177, %fd176;
	st.global.f64 	[%rd7], %fd178;
	mul.f64 	%fd179, %fd296, %fd324;
	fma.rn.f64 	%fd180, %fd302, %fd323, %fd179;
	ld.global.f64 	%fd181, [%rd8];
	add.f64 	%fd182, %fd180, %fd181;
	st.global.f64 	[%rd8], %fd182;
	mul.f64 	%fd183, %fd297, %fd324;
	fma.rn.f64 	%fd184, %fd303, %fd323, %fd183;
	ld.global.f64 	%fd185, [%rd9];
	add.f64 	%fd186, %fd184, %fd185;
	st.global.f64 	[%rd9], %fd186;
	add.s32 	%r99, %r99, 1;
	setp.eq.s32 	%p45, %r99, %r59;
	@%p45 bra 	$L__BB0_24;
	bra.uni 	$L__BB0_13;
$L__BB0_24:
	add.s32 	%r98, %r98, 1;
	setp.ne.s32 	%p46, %r98, %r58;
	@%p46 bra 	$L__BB0_8;
	add.s32 	%r97, %r97, 1;
	setp.eq.s32 	%p47, %r97, %r57;
	@%p47 bra 	$L__BB0_63;
	bra.uni 	$L__BB0_5;
$L__BB0_26:
	add.s32 	%r17, %r10, -1;
	setp.eq.s32 	%p39, %r10, 1;
	mov.f64 	%fd322, 0d3FF0000000000000;
	@%p39 bra 	$L__BB0_22;
	add.s32 	%r89, %r10, -2;
	and.b32  	%r21, %r17, 3;
	setp.lt.u32 	%p40, %r89, 3;
	mov.f64 	%fd322, 0d3FF0000000000000;
	@%p40 bra 	$L__BB0_30;
	and.b32  	%r22, %r17, -4;
	mov.b32 	%r102, 0;
	mov.f64 	%fd322, 0d3FF0000000000000;
$L__BB0_29:
	mul.f64 	%fd163, %fd294, %fd322;
	mul.f64 	%fd164, %fd294, %fd163;
	mul.f64 	%fd165, %fd294, %fd164;
	mul.f64 	%fd322, %fd294, %fd165;
	add.s32 	%r102, %r102, 4;
	setp.eq.s32 	%p41, %r102, %r22;
	@%p41 bra 	$L__BB0_30;
	bra.uni 	$L__BB0_29;
$L__BB0_30:
	setp.eq.s32 	%p42, %r21, 0;
	@%p42 bra 	$L__BB0_22;
	mul.f64 	%fd322, %fd294, %fd322;
	setp.eq.s32 	%p43, %r21, 1;
	@%p43 bra 	$L__BB0_22;
	mul.f64 	%fd166, %fd294, %fd322;
	setp.eq.s32 	%p44, %r21, 2;
	mul.f64 	%fd167, %fd294, %fd166;
	selp.f64 	%fd322, %fd166, %fd167, %p44;
	bra.uni 	$L__BB0_22;
$L__BB0_33:
	add.s32 	%r87, %r9, -2;
	and.b32  	%r23, %r14, 3;
	setp.lt.u32 	%p31, %r87, 3;
	mov.f64 	%fd317, 0d3FF0000000000000;
	mov.f64 	%fd316, %fd317;
	@%p31 bra 	$L__BB0_36;
	and.b32  	%r24, %r14, -4;
	mov.b32 	%r101, 0;
	mov.f64 	%fd317, 0d3FF0000000000000;
$L__BB0_35:
	mul.f64 	%fd145, %fd300, %fd316;
	mul.f64 	%fd146, %fd304, %fd317;
	mul.f64 	%fd147, %fd300, %fd145;
	mul.f64 	%fd148, %fd304, %fd146;
	mul.f64 	%fd149, %fd300, %fd147;
	mul.f64 	%fd150, %fd304, %fd148;
	mul.f64 	%fd316, %fd300, %fd149;
	mul.f64 	%fd317, %fd304, %fd150;
	add.s32 	%r101, %r101, 4;
	setp.eq.s32 	%p32, %r101, %r24;
	@%p32 bra 	$L__BB0_36;
	bra.uni 	$L__BB0_35;
$L__BB0_36:
	setp.eq.s32 	%p33, %r23, 0;
	@%p33 bra 	$L__BB0_19;
	mul.f64 	%fd316, %fd300, %fd316;
	mul.f64 	%fd317, %fd304, %fd317;
	setp.eq.s32 	%p34, %r23, 1;
	@%p34 bra 	$L__BB0_19;
	mul.f64 	%fd316, %fd300, %fd316;
	mul.f64 	%fd317, %fd304, %fd317;
	setp.eq.s32 	%p35, %r23, 2;
	@%p35 bra 	$L__BB0_19;
	mul.f64 	%fd316, %fd300, %fd316;
	mul.f64 	%fd317, %fd304, %fd317;
	bra.uni 	$L__BB0_19;
$L__BB0_40:
	add.s32 	%r85, %r8, -2;
	and.b32  	%r25, %r11, 3;
	setp.lt.u32 	%p24, %r85, 3;
	mov.f64 	%fd310, 0d3FF0000000000000;
	mov.f64 	%fd309, %fd310;
	@%p24 bra 	$L__BB0_43;
	and.b32  	%r86, %r11, -4;
	neg.s32 	%r100, %r86;
	mov.f64 	%fd310, 0d3FF0000000000000;
$L__BB0_42:
	mul.f64 	%fd134, %fd300, %fd309;
	mul.f64 	%fd135, %fd304, %fd310;
	mul.f64 	%fd136, %fd300, %fd134;
	mul.f64 	%fd137, %fd304, %fd135;
	mul.f64 	%fd138, %fd300, %fd136;
	mul.f64 	%fd139, %fd304, %fd137;
	mul.f64 	%fd309, %fd300, %fd138;
	mul.f64 	%fd310, %fd304, %fd139;
	add.s32 	%r100, %r100, 4;
	setp.eq.s32 	%p25, %r100, 0;
	@%p25 bra 	$L__BB0_43;
	bra.uni 	$L__BB0_42;
$L__BB0_43:
	setp.eq.s32 	%p26, %r25, 0;
	@%p26 bra 	$L__BB0_16;
	mul.f64 	%fd309, %fd300, %fd309;
	mul.f64 	%fd310, %fd304, %fd310;
	setp.eq.s32 	%p27, %r25, 1;
	@%p27 bra 	$L__BB0_16;
	mul.f64 	%fd309, %fd300, %fd309;
	mul.f64 	%fd310, %fd304, %fd310;
	setp.eq.s32 	%p28, %r25, 2;
	@%p28 bra 	$L__BB0_16;
	mul.f64 	%fd309, %fd300, %fd309;
	mul.f64 	%fd310, %fd304, %fd310;
	bra.uni 	$L__BB0_16;
$L__BB0_47:
	add.s32 	%r71, %r57, -1;
	and.b32  	%r29, %r57, 3;
	setp.lt.u32 	%p11, %r71, 3;
	mov.b32 	%r105, 0;
	@%p11 bra 	$L__BB0_50;
	and.b32  	%r105, %r57, 2147483644;
	mov.b32 	%r103, 0;
	mul.wide.u32 	%rd49, %r57, 8;
$L__BB0_49:
	.pragma "nounroll";
	add.s32 	%r73, %r103, %r2;
	mul.wide.s32 	%rd46, %r73, 8;
	add.s64 	%rd47, %rd1, %rd46;
	mov.b64 	%rd48, 0;
	st.global.u64 	[%rd47], %rd48;
	add.s64 	%rd50, %rd47, %rd49;
	st.global.u64 	[%rd50], %rd48;
	add.s64 	%rd51, %rd50, %rd49;
	st.global.u64 	[%rd51], %rd48;
	st.global.u64 	[%rd47+8], %rd48;
	st.global.u64 	[%rd50+8], %rd48;
	st.global.u64 	[%rd51+8], %rd48;
	st.global.u64 	[%rd47+16], %rd48;
	st.global.u64 	[%rd50+16], %rd48;
	st.global.u64 	[%rd51+16], %rd48;
	st.global.u64 	[%rd47+24], %rd48;
	st.global.u64 	[%rd50+24], %rd48;
	st.global.u64 	[%rd51+24], %rd48;
	add.s32 	%r103, %r103, 4;
	setp.ne.s32 	%p12, %r103, %r105;
	@%p12 bra 	$L__BB0_49;
$L__BB0_50:
	setp.eq.s32 	%p13, %r29, 0;
	@%p13 bra 	$L__BB0_63;
	setp.eq.s32 	%p14, %r29, 1;
	@%p14 bra 	$L__BB0_53;
	add.s32 	%r74, %r105, %r2;
	mul.wide.s32 	%rd52, %r74, 8;
	add.s64 	%rd53, %rd1, %rd52;
	mov.b64 	%rd54, 0;
	st.global.u64 	[%rd53], %rd54;
	mul.wide.u32 	%rd55, %r57, 8;
	add.s64 	%rd56, %rd53, %rd55;
	st.global.u64 	[%rd56], %rd54;
	add.s64 	%rd57, %rd56, %rd55;
	st.global.u64 	[%rd57], %rd54;
	st.global.u64 	[%rd53+8], %rd54;
	st.global.u64 	[%rd56+8], %rd54;
	st.global.u64 	[%rd57+8], %rd54;
	add.s32 	%r105, %r105, 2;
$L__BB0_53:
	and.b32  	%r75, %r57, 1;
	setp.eq.b32 	%p15, %r75, 1;
	not.pred 	%p16, %p15;
	@%p16 bra 	$L__BB0_63;
	add.s32 	%r76, %r105, %r2;
	mul.wide.s32 	%rd58, %r76, 8;
	add.s64 	%rd59, %rd1, %rd58;
	mov.b64 	%rd60, 0;
	st.global.u64 	[%rd59], %rd60;
	mul.wide.u32 	%rd61, %r57, 8;
	add.s64 	%rd62, %rd59, %rd61;
	st.global.u64 	[%rd62], %rd60;
	add.s64 	%rd63, %rd62, %rd61;
	st.global.u64 	[%rd63], %rd60;
	bra.uni 	$L__BB0_63;
$L__BB0_55:
	add.s32 	%r64, %r57, -1;
	and.b32  	%r36, %r57, 3;
	setp.lt.u32 	%p4, %r64, 3;
	mov.b32 	%r106, 0;
	@%p4 bra 	$L__BB0_58;
	and.b32  	%r106, %r57, 2147483644;
	mov.b32 	%r108, 0;
	mul.wide.u32 	%rd31, %r57, 8;
$L__BB0_57:
	.pragma "nounroll";
	add.s32 	%r66, %r108, %r2;
	mul.wide.s32 	%rd28, %r66, 8;
	add.s64 	%rd29, %rd1, %rd28;
	mov.b64 	%rd30, 0;
	st.global.u64 	[%rd29], %rd30;
	add.s64 	%rd32, %rd29, %rd31;
	st.global.u64 	[%rd32], %rd30;
	add.s64 	%rd33, %rd32, %rd31;
	st.global.u64 	[%rd33], %rd30;
	st.global.u64 	[%rd29+8], %rd30;
	st.global.u64 	[%rd32+8], %rd30;
	st.global.u64 	[%rd33+8], %rd30;
	st.global.u64 	[%rd29+16], %rd30;
	st.global.u64 	[%rd32+16], %rd30;
	st.global.u64 	[%rd33+16], %rd30;
	st.global.u64 	[%rd29+24], %rd30;
	st.global.u64 	[%rd32+24], %rd30;
	st.global.u64 	[%rd33+24], %rd30;
	add.s32 	%r108, %r108, 4;
	setp.eq.s32 	%p5, %r108, %r106;
	@%p5 bra 	$L__BB0_58;
	bra.uni 	$L__BB0_57;
$L__BB0_58:
	setp.eq.s32 	%p6, %r36, 0;
	@%p6 bra 	$L__BB0_63;
	setp.eq.s32 	%p7, %r36, 1;
	@%p7 bra 	$L__BB0_61;
	add.s32 	%r67, %r106, %r2;
	mul.wide.s32 	%rd34, %r67, 8;
	add.s64 	%rd35, %rd1, %rd34;
	mov.b64 	%rd36, 0;
	st.global.u64 	[%rd35], %rd36;
	mul.wide.u32 	%rd37, %r57, 8;
	add.s64 	%rd38, %rd35, %rd37;
	st.global.u64 	[%rd38], %rd36;
	add.s64 	%rd39, %rd38, %rd37;
	st.global.u64 	[%rd39], %rd36;
	st.global.u64 	[%rd35+8], %rd36;
	st.global.u64 	[%rd38+8], %rd36;
	st.global.u64 	[%rd39+8], %rd36;
	add.s32 	%r106, %r106, 2;
$L__BB0_61:
	and.b32  	%r68, %r57, 1;
	setp.eq.b32 	%p8, %r68, 1;
	not.pred 	%p9, %p8;
	@%p9 bra 	$L__BB0_63;
	add.s32 	%r69, %r106, %r2;
	mul.wide.s32 	%rd40, %r69, 8;
	add.s64 	%rd41, %rd1, %rd40;
	mov.b64 	%rd42, 0;
	st.global.u64 	[%rd41], %rd42;
	mul.wide.u32 	%rd43, %r57, 8;
	add.s64 	%rd44, %rd41, %rd43;
	st.global.u64 	[%rd44], %rd42;
	add.s64 	%rd45, %rd44, %rd43;
	st.global.u64 	[%rd45], %rd42;
$L__BB0_63:
	add.s32 	%r92, %r57, -1;
	and.b32  	%r41, %r57, 7;
	setp.lt.u32 	%p48, %r92, 7;
	mov.b32 	%r111, 0;
	@%p48 bra 	$L__BB0_66;
	and.b32  	%r111, %r57, 2147483640;
	neg.s32 	%r110, %r111;
	add.s64 	%rd10, %rd1, 56;
	mul.wide.u32 	%rd86, %r57, 24;
	add.s64 	%rd87, %rd86, %rd1;
	add.s64 	%rd11, %rd87, 32;
	mul.wide.u32 	%rd88, %r57, 16;
	add.s64 	%rd89, %rd88, %rd1;
	add.s64 	%rd12, %rd89, 32;
	mul.wide.u32 	%rd90, %r57, 8;
	add.s64 	%rd91, %rd90, %rd1;
	add.s64 	%rd13, %rd91, 32;
	mov.u32 	%r109, %r2;
$L__BB0_65:
	.pragma "nounroll";
	mul.wide.s32 	%rd92, %r109, 8;
	add.s64 	%rd93, %rd10, %rd92;
	add.s64 	%rd94, %rd11, %rd92;
	add.s64 	%rd95, %rd12, %rd92;
	add.s64 	%rd96, %rd13, %rd92;
	ld.global.f64 	%fd187, [%rd93+-56];
	ld.global.f64 	%fd188, [%rd96+-32];
	mul.f64 	%fd189, %fd188, %fd188;
	fma.rn.f64 	%fd190, %fd187, %fd187, %fd189;
	ld.global.f64 	%fd191, [%rd95+-32];
	fma.rn.f64 	%fd192, %fd191, %fd191, %fd190;
	mul.f64 	%fd193, %fd192, 0dBFE0000000000000;
	st.global.f64 	[%rd94+-32], %fd193;
	ld.global.f64 	%fd194, [%rd93+-48];
	ld.global.f64 	%fd195, [%rd96+-24];
	mul.f64 	%fd196, %fd195, %fd195;
	fma.rn.f64 	%fd197, %fd194, %fd194, %fd196;
	ld.global.f64 	%fd198, [%rd95+-24];
	fma.rn.f64 	%fd199, %fd198, %fd198, %fd197;
	mul.f64 	%fd200, %fd199, 0dBFE0000000000000;
	st.global.f64 	[%rd94+-24], %fd200;
	ld.global.f64 	%fd201, [%rd93+-40];
	ld.global.f64 	%fd202, [%rd96+-16];
	mul.f64 	%fd203, %fd202, %fd202;
	fma.rn.f64 	%fd204, %fd201, %fd201, %fd203;
	ld.global.f64 	%fd205, [%rd95+-16];
	fma.rn.f64 	%fd206, %fd205, %fd205, %fd204;
	mul.f64 	%fd207, %fd206, 0dBFE0000000000000;
	st.global.f64 	[%rd94+-16], %fd207;
	ld.global.f64 	%fd208, [%rd93+-32];
	ld.global.f64 	%fd209, [%rd96+-8];
	mul.f64 	%fd210, %fd209, %fd209;
	fma.rn.f64 	%fd211, %fd208, %fd208, %fd210;
	ld.global.f64 	%fd212, [%rd95+-8];
	fma.rn.f64 	%fd213, %fd212, %fd212, %fd211;
	mul.f64 	%fd214, %fd213, 0dBFE0000000000000;
	st.global.f64 	[%rd94+-8], %fd214;
	ld.global.f64 	%fd215, [%rd93+-24];
	ld.global.f64 	%fd216, [%rd96];
	mul.f64 	%fd217, %fd216, %fd216;
	fma.rn.f64 	%fd218, %fd215, %fd215, %fd217;
	ld.global.f64 	%fd219, [%rd95];
	fma.rn.f64 	%fd220, %fd219, %fd219, %fd218;
	mul.f64 	%fd221, %fd220, 0dBFE0000000000000;
	st.global.f64 	[%rd94], %fd221;
	ld.global.f64 	%fd222, [%rd93+-16];
	ld.global.f64 	%fd223, [%rd96+8];
	mul.f64 	%fd224, %fd223, %fd223;
	fma.rn.f64 	%fd225, %fd222, %fd222, %fd224;
	ld.global.f64 	%fd226, [%rd95+8];
	fma.rn.f64 	%fd227, %fd226, %fd226, %fd225;
	mul.f64 	%fd228, %fd227, 0dBFE0000000000000;
	st.global.f64 	[%rd94+8], %fd228;
	ld.global.f64 	%fd229, [%rd93+-8];
	ld.global.f64 	%fd230, [%rd96+16];
	mul.f64 	%fd231, %fd230, %fd230;
	fma.rn.f64 	%fd232, %fd229, %fd229, %fd231;
	ld.global.f64 	%fd233, [%rd95+16];
	fma.rn.f64 	%fd234, %fd233, %fd233, %fd232;
	mul.f64 	%fd235, %fd234, 0dBFE0000000000000;
	st.global.f64 	[%rd94+16], %fd235;
	ld.global.f64 	%fd236, [%rd93];
	ld.global.f64 	%fd237, [%rd96+24];
	mul.f64 	%fd238, %fd237, %fd237;
	fma.rn.f64 	%fd239, %fd236, %fd236, %fd238;
	ld.global.f64 	%fd240, [%rd95+24];
	fma.rn.f64 	%fd241, %fd240, %fd240, %fd239;
	mul.f64 	%fd242, %fd241, 0dBFE0000000000000;
	st.global.f64 	[%rd94+24], %fd242;
	add.s32 	%r110, %r110, 8;
	add.s32 	%r109, %r109, 8;
	setp.ne.s32 	%p49, %r110, 0;
	@%p49 bra 	$L__BB0_65;
$L__BB0_66:
	setp.eq.s32 	%p50, %r41, 0;
	@%p50 bra 	$L__BB0_74;
	and.b32  	%r51, %r57, 3;
	setp.lt.u32 	%p51, %r41, 4;
	@%p51 bra 	$L__BB0_69;
	add.s32 	%r93, %r111, %r2;
	mul.wide.s32 	%rd97, %r93, 8;
	add.s64 	%rd98, %rd1, %rd97;
	ld.global.f64 	%fd243, [%rd98];
	mul.wide.u32 	%rd99, %r57, 8;
	add.s64 	%rd100, %rd98, %rd99;
	ld.global.f64 	%fd244, [%rd100];
	mul.f64 	%fd245, %fd244, %fd244;
	fma.rn.f64 	%fd246, %fd243, %fd243, %fd245;
	add.s64 	%rd101, %rd100, %rd99;
	ld.global.f64 	%fd247, [%rd101];
	fma.rn.f64 	%fd248, %fd247, %fd247, %fd246;
	mul.f64 	%fd249, %fd248, 0dBFE0000000000000;
	add.s64 	%rd102, %rd101, %rd99;
	st.global.f64 	[%rd102], %fd249;
	ld.global.f64 	%fd250, [%rd98+8];
	ld.global.f64 	%fd251, [%rd100+8];
	mul.f64 	%fd252, %fd251, %fd251;
	fma.rn.f64 	%fd253, %fd250, %fd250, %fd252;
	ld.global.f64 	%fd254, [%rd101+8];
	fma.rn.f64 	%fd255, %fd254, %fd254, %fd253;
	mul.f64 	%fd256, %fd255, 0dBFE0000000000000;
	st.global.f64 	[%rd102+8], %fd256;
	ld.global.f64 	%fd257, [%rd98+16];
	ld.global.f64 	%fd258, [%rd100+16];
	mul.f64 	%fd259, %fd258, %fd258;
	fma.rn.f64 	%fd260, %fd257, %fd257, %fd259;
	ld.global.f64 	%fd261, [%rd101+16];
	fma.rn.f64 	%fd262, %fd261, %fd261, %fd260;
	mul.f64 	%fd263, %fd262, 0dBFE0000000000000;
	st.global.f64 	[%rd102+16], %fd263;
	ld.global.f64 	%fd264, [%rd98+24];
	ld.global.f64 	%fd265, [%rd100+24];
	mul.f64 	%fd266, %fd265, %fd265;
	fma.rn.f64 	%fd267, %fd264, %fd264, %fd266;
	ld.global.f64 	%fd268, [%rd101+24];
	fma.rn.f64 	%fd269, %fd268, %fd268, %fd267;
	mul.f64 	%fd270, %fd269, 0dBFE0000000000000;
	st.global.f64 	[%rd102+24], %fd270;
	add.s32 	%r111, %r111, 4;
$L__BB0_69:
	setp.eq.s32 	%p52, %r51, 0;
	@%p52 bra 	$L__BB0_74;
	setp.eq.s32 	%p53, %r51, 1;
	@%p53 bra 	$L__BB0_72;
	add.s32 	%r94, %r111, %r2;
	mul.wide.s32 	%rd103, %r94, 8;
	add.s64 	%rd104, %rd1, %rd103;
	ld.global.f64 	%fd271, [%rd104];
	mul.wide.u32 	%rd105, %r57, 8;
	add.s64 	%rd106, %rd104, %rd105;
	ld.global.f64 	%fd272, [%rd106];
	mul.f64 	%fd273, %fd272, %fd272;
	fma.rn.f64 	%fd274, %fd271, %fd271, %fd273;
	add.s64 	%rd107, %rd106, %rd105;
	ld.global.f64 	%fd275, [%rd107];
	fma.rn.f64 	%fd276, %fd275, %fd275, %fd274;
	mul.f64 	%fd277, %fd276, 0dBFE0000000000000;
	add.s64 	%rd108, %rd107, %rd105;
	st.global.f64 	[%rd108], %fd277;
	ld.global.f64 	%fd278, [%rd104+8];
	ld.global.f64 	%fd279, [%rd106+8];
	mul.f64 	%fd280, %fd279, %fd279;
	fma.rn.f64 	%fd281, %fd278, %fd278, %fd280;
	ld.global.f64 	%fd282, [%rd107+8];
	fma.rn.f64 	%fd283, %fd282, %fd282, %fd281;
	mul.f64 	%fd284, %fd283, 0dBFE0000000000000;
	st.global.f64 	[%rd108+8], %fd284;
	add.s32 	%r111, %r111, 2;
$L__BB0_72:
	and.b32  	%r95, %r57, 1;
	setp.eq.b32 	%p54, %r95, 1;
	not.pred 	%p55, %p54;
	@%p55 bra 	$L__BB0_74;
	add.s32 	%r96, %r111, %r2;
	mul.wide.s32 	%rd109, %r96, 8;
	add.s64 	%rd110, %rd1, %rd109;
	ld.global.f64 	%fd285, [%rd110];
	mul.wide.u32 	%rd111, %r57, 8;
	add.s64 	%rd112, %rd110, %rd111;
	ld.global.f64 	%fd286, [%rd112];
	mul.f64 	%fd287, %fd286, %fd286;
	fma.rn.f64 	%fd288, %fd285, %fd285, %fd287;
	add.s64 	%rd113, %rd112, %rd111;
	ld.global.f64 	%fd289, [%rd113];
	fma.rn.f64 	%fd290, %fd289, %fd289, %fd288;
	mul.f64 	%fd291, %fd290, 0dBFE0000000000000;
	add.s64 	%rd114, %rd113, %rd111;
	st.global.f64 	[%rd114], %fd291;
$L__BB0_74:
	ret;

}


// ===== COMPILED SASS (sm_100) =====

	.target	sm_100

	.elftype	@"ET_EXEC"


//--------------------- .note.nv.tkinfo           --------------------------
	.section	.note.nv.tkinfo,"",@"SHT_NOTE"
	.sectionflags	@"SHF_NOTE_NV_TKINFO"
	.tkinfo
        /*0018*/ 	.word	0x00000002
        /*0030*/ 	.string	""
        /*0030*/ 	.string	"ptxas"
        /*0030*/ 	.string	"Cuda compilation tools, release 13.0, V13.0.88"
        /*0030*/ 	.string	"Build cuda_13.0.r13.0/compiler.36424714_0"
        /*0030*/ 	.string	"-arch sm_100 -m 64 "



//--------------------- .note.nv.cuinfo           --------------------------
	.section	.note.nv.cuinfo,"",@"SHT_NOTE"
	.sectionflags	@"SHF_NOTE_NV_CUINFO"
        /*0018*/ 	.short	0x0002
        /*001a*/ 	.short	0x0064
        /*001c*/ 	.short	0x0082
	.zero		2


//--------------------- .nv.info                  --------------------------
	.section	.nv.info,"",@"SHT_CUDA_INFO"
	.align	4


	//----- nvinfo : EIATTR_REGCOUNT
	.align		4
        /*0000*/ 	.byte	0x04, 0x2f
        /*0002*/ 	.short	(.L_1 - .L_0)
	.align		4
.L_0:
        /*0004*/ 	.word	index@(_Z16tc_int_bh_kerneliiiiPdS_S_S_PiS0_S0_S_)
        /*0008*/ 	.word	0x00000048


	//----- nvinfo : EIATTR_FRAME_SIZE
	.align		4
.L_1:
        /*000c*/ 	.byte	0x04, 0x11
        /*000e*/ 	.short	(.L_3 - .L_2)
	.align		4
.L_2:
        /*0010*/ 	.word	index@($__internal_2_$__cuda_sm20_dsqrt_rn_f64_mediumpath_v1)
        /*0014*/ 	.word	0x00000000


	//----- nvinfo : EIATTR_FRAME_SIZE
	.align		4
.L_3:
        /*0018*/ 	.byte	0x04, 0x11
        /*001a*/ 	.short	(.L_5 - .L_4)
	.align		4
.L_4:
        /*001c*/ 	.word	index@($__internal_1_$__cuda_sm20_div_rn_f64_full)
        /*0020*/ 	.word	0x00000000


	//----- nvinfo : EIATTR_FRAME_SIZE
	.align		4
.L_5:
        /*0024*/ 	.byte	0x04, 0x11
        /*0026*/ 	.short	(.L_7 - .L_6)
	.align		4
.L_6:
        /*0028*/ 	.word	index@($__internal_0_$__cuda_sm20_dblrcp_rn_slowpath_v3)
        /*002c*/ 	.word	0x00000000


	//----- nvinfo : EIATTR_FRAME_SIZE
	.align		4
.L_7:
        /*0030*/ 	.byte	0x04, 0x11
        /*0032*/ 	.short	(.L_9 - .L_8)
	.align		4
.L_8:
        /*0034*/ 	.word	index@(_Z16tc_int_bh_kerneliiiiPdS_S_S_PiS0_S0_S_)
        /*0038*/ 	.word	0x00000000


	//----- nvinfo : EIATTR_MIN_STACK_SIZE
	.align		4
.L_9:
        /*003c*/ 	.byte	0x04, 0x12
        /*003e*/ 	.short	(.L_11 - .L_10)
	.align		4
.L_10:
        /*0040*/ 	.word	index@(_Z16tc_int_bh_kerneliiiiPdS_S_S_PiS0_S0_S_)
        /*0044*/ 	.word	0x00000000
.L_11:


//--------------------- .nv.compat                --------------------------
	.section	.nv.compat,"",@"SHT_CUDA_COMPAT_INFO"
	.align	4
        /*0000*/ 	.byte	0x02, 0x09, 0x00, 0x00, 0x02, 0x02, 0x01, 0x00, 0x02, 0x05, 0x05, 0x00, 0x03, 0x07, 0x01, 0x01
        /*0010*/ 	.byte	0x02, 0x03, 0x00, 0x00, 0x02, 0x06, 0x01, 0x00, 0x04, 0x0b, 0x08, 0x00, 0x01, 0x00, 0x00, 0x00
        /*0020*/ 	.byte	0x00, 0x00, 0x00, 0x00


//--------------------- .nv.info._Z16tc_int_bh_kerneliiiiPdS_S_S_PiS0_S0_S_ --------------------------
	.section	.nv.info._Z16tc_int_bh_kerneliiiiPdS_S_S_PiS0_S0_S_,"",@"SHT_CUDA_INFO"
	.sectionflags	@""
	.align	4


	//----- nvinfo : EIATTR_CUDA_API_VERSION
	.align		4
        /*0000*/ 	.byte	0x04, 0x37
        /*0002*/ 	.short	(.L_13 - .L_12)
.L_12:
        /*0004*/ 	.word	0x00000082


	//----- nvinfo : EIATTR_KPARAM_INFO
	.align		4
.L_13:
        /*0008*/ 	.byte	0x04, 0x17
        /*000a*/ 	.short	(.L_15 - .L_14)
.L_14:
        /*000c*/ 	.word	0x00000000
        /*0010*/ 	.short	0x000b
        /*0012*/ 	.short	0x0048
        /*0014*/ 	.byte	0x00, 0xf5, 0x21, 0x00


	//----- nvinfo : EIATTR_KPARAM_INFO
	.align		4
.L_15:
        /*0018*/ 	.byte	0x04, 0x17
        /*001a*/ 	.short	(.L_17 - .L_16)
.L_16:
        /*001c*/ 	.word	0x00000000
        /*0020*/ 	.short	0x000a
        /*0022*/ 	.short	0x0040
        /*0024*/ 	.byte	0x00, 0xf5, 0x21, 0x00


	//----- nvinfo : EIATTR_KPARAM_INFO
	.align		4
.L_17:
        /*0028*/ 	.byte	0x04, 0x17
        /*002a*/ 	.short	(.L_19 - .L_18)
.L_18:
        /*002c*/ 	.word	0x00000000
        /*0030*/ 	.short	0x0009
        /*0032*/ 	.short	0x0038
        /*0034*/ 	.byte	0x00, 0xf5, 0x21, 0x00


	//----- nvinfo : EIATTR_KPARAM_INFO
	.align		4
.L_19:
        /*0038*/ 	.byte	0x04, 0x17
        /*003a*/ 	.short	(.L_21 - .L_20)
.L_20:
        /*003c*/ 	.word	0x00000000
        /*0040*/ 	.short	0x0008
        /*0042*/ 	.short	0x0030
        /*0044*/ 	.byte	0x00, 0xf5, 0x21, 0x00


	//----- nvinfo : EIATTR_KPARAM_INFO
	.align		4
.L_21:
        /*0048*/ 	.byte	0x04, 0x17
        /*004a*/ 	.short	(.L_23 - .L_22)
.L_22:
        /*004c*/ 	.word	0x00000000
        /*0050*/ 	.short	0x0007
        /*0052*/ 	.short	0x0028
        /*0054*/ 	.byte	0x00, 0xf5, 0x21, 0x00


	//----- nvinfo : EIATTR_KPARAM_INFO
	.align		4
.L_23:
        /*0058*/ 	.byte	0x04, 0x17
        /*005a*/ 	.short	(.L_25 - .L_24)
.L_24:
        /*005c*/ 	.word	0x00000000
        /*0060*/ 	.short	0x0006
        /*0062*/ 	.short	0x0020
        /*0064*/ 	.byte	0x00, 0xf5, 0x21, 0x00


	//----- nvinfo : EIATTR_KPARAM_INFO
	.align		4
.L_25:
        /*0068*/ 	.byte	0x04, 0x17
        /*006a*/ 	.short	(.L_27 - .L_26)
.L_26:
        /*006c*/ 	.word	0x00000000
        /*0070*/ 	.short	0x0005
        /*0072*/ 	.short	0x0018
        /*0074*/ 	.byte	0x00, 0xf5, 0x21, 0x00


	//----- nvinfo : EIATTR_KPARAM_INFO
	.align		4
.L_27:
        /*0078*/ 	.byte	0x04, 0x17
        /*007a*/ 	.short	(.L_29 - .L_28)
.L_28:
        /*007c*/ 	.word	0x00000000
        /*0080*/ 	.short	0x0004
        /*0082*/ 	.short	0x0010
        /*0084*/ 	.byte	0x00, 0xf5, 0x21, 0x00


	//----- nvinfo : EIATTR_KPARAM_INFO
	.align		4
.L_29:
        /*0088*/ 	.byte	0x04, 0x17
        /*008a*/ 	.short	(.L_31 - .L_30)
.L_30:
        /*008c*/ 	.word	0x00000000
        /*0090*/ 	.short	0x0003
        /*0092*/ 	.short	0x000c
        /*0094*/ 	.byte	0x00, 0xf0, 0x11, 0x00


	//----- nvinfo : EIATTR_KPARAM_INFO
	.align		4
.L_31:
        /*0098*/ 	.byte	0x04, 0x17
        /*009a*/ 	.short	(.L_33 - .L_32)
.L_32:
        /*009c*/ 	.word	0x00000000
        /*00a0*/ 	.short	0x0002
        /*00a2*/ 	.short	0x0008
        /*00a4*/ 	.byte	0x00, 0xf0, 0x11, 0x00


	//----- nvinfo : EIATTR_KPARAM_INFO
	.align		4
.L_33:
        /*00a8*/ 	.byte	0x04, 0x17
        /*00aa*/ 	.short	(.L_35 - .L_34)
.L_34:
        /*00ac*/ 	.word	0x00000000
        /*00b0*/ 	.short	0x0001
        /*00b2*/ 	.short	0x0004
        /*00b4*/ 	.byte	0x00, 0xf0, 0x11, 0x00


	//----- nvinfo : EIATTR_KPARAM_INFO
	.align		4
.L_35:
        /*00b8*/ 	.byte	0x04, 0x17
        /*00ba*/ 	.short	(.L_37 - .L_36)
.L_36:
        /*00bc*/ 	.word	0x00000000
        /*00c0*/ 	.short	0x0000
        /*00c2*/ 	.short	0x0000
        /*00c4*/ 	.byte	0x00, 0xf0, 0x11, 0x00


	//----- nvinfo : EIATTR_SPARSE_MMA_MASK
	.align		4
.L_37:
        /*00c8*/ 	.byte	0x03, 0x50
        /*00ca*/ 	.short	0x0000


	//----- nvinfo : EIATTR_MAXREG_COUNT
	.align		4
        /*00cc*/ 	.byte	0x03, 0x1b
        /*00ce*/ 	.short	0x00ff


	//----- nvinfo : EIATTR_MERCURY_ISA_VERSION
	.align		4
        /*00d0*/ 	.byte	0x03, 0x5f
        /*00d2*/ 	.short	0x0101


	//----- nvinfo : EIATTR_VRC_CTA_INIT_COUNT
	.align		4
        /*00d4*/ 	.byte	0x02, 0x4a
	.zero		1
	.zero		1


	//----- nvinfo : EIATTR_EXIT_INSTR_OFFSETS
	.align		4
        /*00d8*/ 	.byte	0x04, 0x1c
        /*00da*/ 	.short	(.L_39 - .L_38)


	//   ....[0]....
.L_38:
        /*00dc*/ 	.word	0x00000070


	//   ....[1]....
        /*00e0*/ 	.word	0x000000b0


	//   ....[2]....
        /*00e4*/ 	.word	0x000037b0


	//   ....[3]....
        /*00e8*/ 	.word	0x00003a70


	//   ....[4]....
        /*00ec*/ 	.word	0x00003c30


	//   ....[5]....
        /*00f0*/ 	.word	0x00003d20


	//----- nvinfo : EIATTR_CRS_STACK_SIZE
	.align		4
.L_39:
        /*00f4*/ 	.byte	0x04, 0x1e
        /*00f6*/ 	.short	(.L_41 - .L_40)
.L_40:
        /*00f8*/ 	.word	0x00000000


	//----- nvinfo : EIATTR_CBANK_PARAM_SIZE
	.align		4
.L_41:
        /*00fc*/ 	.byte	0x03, 0x19
        /*00fe*/ 	.short	0x0050


	//----- nvinfo : EIATTR_PARAM_CBANK
	.align		4
        /*0100*/ 	.byte	0x04, 0x0a
        /*0102*/ 	.short	(.L_43 - .L_42)
	.align		4
.L_42:
        /*0104*/ 	.word	index@(.nv.constant0._Z16tc_int_bh_kerneliiiiPdS_S_S_PiS0_S0_S_)
        /*0108*/ 	.short	0x0380
        /*010a*/ 	.short	0x0050


	//----- nvinfo : EIATTR_SW_WAR
	.align		4
.L_43:
        /*010c*/ 	.byte	0x04, 0x36
        /*010e*/ 	.short	(.L_45 - .L_44)
.L_44:
        /*0110*/ 	.word	0x00000008
.L_45:


//--------------------- .nv.callgraph             --------------------------
	.section	.nv.callgraph,"",@"SHT_CUDA_CALLGRAPH"
	.align	4
	.sectionentsize	8
	.align		4
        /*0000*/ 	.word	0x00000000
	.align		4
        /*0004*/ 	.word	0xffffffff
	.align		4
        /*0008*/ 	.word	0x00000000
	.align		4
        /*000c*/ 	.word	0xfffffffe
	.align		4
        /*0010*/ 	.word	0x00000000
	.align		4
        /*0014*/ 	.word	0xfffffffd
	.align		4
        /*0018*/ 	.word	0x00000000
	.align		4
        /*001c*/ 	.word	0xfffffffc


//--------------------- .text._Z16tc_int_bh_kerneliiiiPdS_S_S_PiS0_S0_S_ --------------------------
	.section	.text._Z16tc_int_bh_kerneliiiiPdS_S_S_PiS0_S0_S_,"ax",@progbits
	.align	128
        .global         _Z16tc_int_bh_kerneliiiiPdS_S_S_PiS0_S0_S_
        .type           _Z16tc_int_bh_kerneliiiiPdS_S_S_PiS0_S0_S_,@function
        .size           _Z16tc_int_bh_kerneliiiiPdS_S_S_PiS0_S0_S_,(.L_x_73 - _Z16tc_int_bh_kerneliiiiPdS_S_S_PiS0_S0_S_)
        .other          _Z16tc_int_bh_kerneliiiiPdS_S_S_PiS0_S0_S_,@"STO_CUDA_ENTRY STV_DEFAULT"
_Z16tc_int_bh_kerneliiiiPdS_S_S_PiS0_S0_S_:
.text._Z16tc_int_bh_kerneliiiiPdS_S_S_PiS0_S0_S_:
[----:B------:R-:W-:Y:S01]  /*0000*/  LDC R1, c[0x0][0x37c] ;  /* 0x0000df00ff017b82 */ /* 0x000fe20000000800 */
[----:B------:R-:W0:Y:S07]  /*0010*/  S2R R0, SR_TID.X ;  /* 0x0000000000007919 */ /* 0x000e2e0000002100 */
[----:B------:R-:W0:Y:S08]  /*0020*/  S2UR UR4, SR_CTAID.X ;  /* 0x00000000000479c3 */ /* 0x000e300000002500 */
[----:B------:R-:W0:Y:S08]  /*0030*/  LDC R3, c[0x0][0x360] ;  /* 0x0000d800ff037b82 */ /* 0x000e300000000800 */
[----:B------:R-:W1:Y:S01]  /*0040*/  LDC R12, c[0x0][0x380] ;  /* 0x0000e000ff0c7b82 */ /* 0x000e620000000800 */
[----:B0-----:R-:W-:-:S05]  /*0050*/  IMAD R3, R3, UR4, R0 ;  /* 0x0000000403037c24 */ /* 0x001fca000f8e0200 */
[----:B-1----:R-:W-:-:S13]  /*0060*/  ISETP.GE.AND P0, PT, R3, R12, PT ;  /* 0x0000000c0300720c */ /* 0x002fda0003f06270 */
[----:B------:R-:W-:Y:S05]  /*0070*/  @P0 EXIT ;  /* 0x000000000000094d */ /* 0x000fea0003800000 */
[----:B------:R-:W0:Y:S02]  /*0080*/  LDCU UR4, c[0x0][0x384] ;  /* 0x00007080ff0477ac */ /* 0x000e240008000800 */
[----:B0-----:R-:W-:-:S05]  /*0090*/  IMAD.U32 R0, RZ, RZ, UR4 ;  /* 0x00000004ff007e24 */ /* 0x001fca000f8e00ff */
[----:B------:R-:W-:-:S13]  /*00a0*/  ISETP.GE.AND P0, PT, R0, 0x1, PT ;  /* 0x000000010000780c */ /* 0x000fda0003f06270 */
[----:B------:R-:W-:Y:S05]  /*00b0*/  @!P0 EXIT ;  /* 0x000000000000894d */ /* 0x000fea0003800000 */
[----:B------:R-:W0:Y:S01]  /*00c0*/  LDCU UR4, c[0x0][0x388] ;  /* 0x00007100ff0477ac */ /* 0x000e220008000800 */
[----:B------:R-:W-:Y:S02]  /*00d0*/  IMAD R2, R3, R12, RZ ;  /* 0x0000000c03027224 */ /* 0x000fe400078e02ff */
[----:B------:R-:W-:Y:S01]  /*00e0*/  VIADD R4, R0, 0xffffffff ;  /* 0xffffffff00047836 */ /* 0x000fe20000000000 */
[----:B------:R-:W1:Y:S01]  /*00f0*/  LDCU.64 UR14, c[0x0][0x358] ;  /* 0x00006b00ff0e77ac */ /* 0x000e620008000a00 */
[----:B0-----:R-:W-:-:S09]  /*0100*/  UISETP.GE.AND UP0, UPT, UR4, 0x1, UPT ;  /* 0x000000010400788c */ /* 0x001fd2000bf06270 */
[----:B-1----:R-:W-:Y:S05]  /*0110*/  BRA.U !UP0, `(.L_x_0) ;  /* 0x0000002d08687547 */ /* 0x002fea000b800000 */
[----:B------:R-:W0:Y:S02]  /*0120*/  LDCU UR4, c[0x0][0x38c] ;  /* 0x00007180ff0477ac */ /* 0x000e240008000800 */
[----:B0-----:R-:W-:-:S09]  /*0130*/  UISETP.GE.AND UP0, UPT, UR4, 0x1, UPT ;  /* 0x000000010400788c */ /* 0x001fd2000bf06270 */
[----:B------:R-:W-:Y:S05]  /*0140*/  BRA.U !UP0, `(.L_x_1) ;  /* 0x0000002908847547 */ /* 0x000fea000b800000 */
[----:B------:R-:W0:Y:S02]  /*0150*/  LDC.64 R8, c[0x0][0x390] ;  /* 0x0000e400ff087b82 */ /* 0x000e240000000a00 */
[----:B0-----:R-:W-:-:S04]  /*0160*/  IMAD.WIDE R8, R3, 0x8, R8 ;  /* 0x0000000803087825 */ /* 0x001fc800078e0208 */
[C---:B------:R-:W-:Y:S02]  /*0170*/  IMAD.WIDE R10, R12.reuse, 0x8, R8 ;  /* 0x000000080c0a7825 */ /* 0x040fe400078e0208 */
[----:B------:R-:W5:Y:S02]  /*0180*/  LDG.E.64 R8, desc[UR14][R8.64] ;  /* 0x0000000e08087981 */ /* 0x000f64000c1e1b00 */
[----:B------:R-:W-:Y:S02]  /*0190*/  IMAD.WIDE R12, R12, 0x8, R10 ;  /* 0x000000080c0c7825 */ /* 0x000fe400078e020a */
[----:B------:R-:W5:Y:S04]  /*01a0*/  LDG.E.64 R10, desc[UR14][R10.64] ;  /* 0x0000000e0a0a7981 */ /* 0x000f68000c1e1b00 */
[----:B------:R-:W5:Y:S01]  /*01b0*/  LDG.E.64 R12, desc[UR14][R12.64] ;  /* 0x0000000e0c0c7981 */ /* 0x000f62000c1e1b00 */
[----:B------:R-:W-:-:S05]  /*01c0*/  UMOV UR4, URZ ;  /* 0x000000ff00047c82 */ /* 0x000fca0008000000 */
.L_x_46:
[----:B0-----:R-:W0:Y:S01]  /*01d0*/  LDC.64 R14, c[0x0][0x3c8] ;  /* 0x0000f200ff0e7b82 */ /* 0x001e220000000a00 */
[----:B------:R-:W1:Y:S01]  /*01e0*/  LDCU UR8, c[0x0][0x384] ;  /* 0x00007080ff0877ac */ /* 0x000e620008000800 */
[----:B------:R-:W-:Y:S01]  /*01f0*/  VIADD R3, R2, UR4 ;  /* 0x0000000402037c36 */ /* 0x000fe20008000000 */
[----:B------:R-:W2:Y:S01]  /*0200*/  LDCU.64 UR6, c[0x0][0x398] ;  /* 0x00007300ff0677ac */ /* 0x000ea20008000a00 */
[----:B-1----:R-:W-:Y:S01]  /*0210*/  IMAD.U32 R19, RZ, RZ, UR8 ;  /* 0x00000008ff137e24 */ /* 0x002fe2000f8e00ff */
[----:B------:R-:W-:Y:S02]  /*0220*/  UIADD3 UR5, UPT, UPT, UR4, UR8, URZ ;  /* 0x0000000804057290 */ /* 0x000fe4000fffe0ff */
[----:B--2---:R-:W-:Y:S01]  /*0230*/  UIMAD.WIDE.U32 UR10, UR4, 0x8, UR6 ;  /* 0x00000008040a78a5 */ /* 0x004fe2000f8e0006 */
[----:B0-----:R-:W-:Y:S01]  /*0240*/  IMAD.WIDE R14, R3, 0x8, R14 ;  /* 0x00000008030e7825 */ /* 0x001fe200078e020e */
[----:B------:R-:W-:Y:S02]  /*0250*/  UIMAD.WIDE.U32 UR12, UR5, 0x8, UR6 ;  /* 0x00000008050c78a5 */ /* 0x000fe4000f8e0006 */
[----:B------:R-:W-:-:S02]  /*0260*/  UIADD3 UR5, UPT, UPT, UR5, UR8, URZ ;  /* 0x0000000805057290 */ /* 0x000fc4000fffe0ff */
[----:B------:R0:W-:Y:S01]  /*0270*/  STG.E.64 desc[UR14][R14.64], RZ ;  /* 0x000000ff0e007986 */ /* 0x0001e2000c101b0e */
[----:B------:R-:W-:Y:S01]  /*0280*/  IMAD.WIDE.U32 R16, R19, 0x8, R14 ;  /* 0x0000000813107825 */ /* 0x000fe200078e000e */
[----:B------:R-:W-:-:S03]  /*0290*/  MOV R20, UR12 ;  /* 0x0000000c00147c02 */ /* 0x000fc60008000f00 */
[----:B------:R-:W-:Y:S01]  /*02a0*/  IMAD.U32 R21, RZ, RZ, UR13 ;  /* 0x0000000dff157e24 */ /* 0x000fe2000f8e00ff */
[----:B------:R0:W-:Y:S01]  /*02b0*/  STG.E.64 desc[UR14][R16.64], RZ ;  /* 0x000000ff10007986 */ /* 0x0001e2000c101b0e */
[----:B------:R-:W-:-:S05]  /*02c0*/  IMAD.WIDE.U32 R18, R19, 0x8, R16 ;  /* 0x0000000813127825 */ /* 0x000fca00078e0010 */
[----:B------:R0:W-:Y:S01]  /*02d0*/  STG.E.64 desc[UR14][R18.64], RZ ;  /* 0x000000ff12007986 */ /* 0x0001e2000c101b0e */
[----:B------:R-:W-:-:S03]  /*02e0*/  IMAD.U32 R22, RZ, RZ, UR10 ;  /* 0x0000000aff167e24 */ /* 0x000fc6000f8e00ff */
[----:B------:R-:W2:Y:S01]  /*02f0*/  LDG.E.64 R20, desc[UR14][R20.64] ;  /* 0x0000000e14147981 */ /* 0x000ea2000c1e1b00 */
[----:B------:R-:W-:Y:S01]  /*0300*/  IMAD.U32 R23, RZ, RZ, UR11 ;  /* 0x0000000bff177e24 */ /* 0x000fe2000f8e00ff */
[----:B------:R-:W-:-:S05]  /*0310*/  UIMAD.WIDE.U32 UR6, UR5, 0x8, UR6 ;  /* 0x00000008050678a5 */ /* 0x000fca000f8e0006 */
[----:B------:R-:W3:Y:S01]  /*0320*/  LDG.E.64 R22, desc[UR14][R22.64] ;  /* 0x0000000e16167981 */ /* 0x000ee2000c1e1b00 */
[----:B------:R-:W-:Y:S01]  /*0330*/  IMAD.U32 R24, RZ, RZ, UR6 ;  /* 0x00000006ff187e24 */ /* 0x000fe2000f8e00ff */
[----:B------:R-:W-:-:S06]  /*0340*/  MOV R25, UR7 ;  /* 0x0000000700197c02 */ /* 0x000fcc0008000f00 */
[----:B------:R-:W4:Y:S01]  /*0350*/  LDG.E.64 R24, desc[UR14][R24.64] ;  /* 0x0000000e18187981 */ /* 0x000f22000c1e1b00 */
[----:B------:R-:W-:Y:S01]  /*0360*/  UMOV UR6, 0x9ee75616 ;  /* 0x9ee7561600067882 */ /* 0x000fe20000000000 */
[----:B------:R-:W-:Y:S01]  /*0370*/  UMOV UR7, 0x3cd203af ;  /* 0x3cd203af00077882 */ /* 0x000fe20000000000 */
[----:B------:R-:W-:Y:S01]  /*0380*/  BSSY.RECONVERGENT B0, `(.L_x_2) ;  /* 0x0000053000007945 */ /* 0x000fe20003800200 */
[----:B------:R-:W-:Y:S02]  /*0390*/  CS2R R26, SRZ ;  /* 0x00000000001a7805 */ /* 0x000fe4000001ff00 */
[----:B------:R-:W-:Y:S02]  /*03a0*/  CS2R R28, SRZ ;  /* 0x00000000001c7805 */ /* 0x000fe4000001ff00 */
[----:B------:R-:W-:Y:S02]  /*03b0*/  CS2R R30, SRZ ;  /* 0x00000000001e7805 */ /* 0x000fe4000001ff00 */
[----:B------:R-:W-:Y:S01]  /*03c0*/  CS2R R32, SRZ ;  /* 0x0000000000207805 */ /* 0x000fe2000001ff00 */
[----:B--2--5:R-:W-:-:S02]  /*03d0*/  DADD R34, R10, -R20 ;  /* 0x000000000a227229 */ /* 0x024fc40000000814 */
[----:B---3--:R-:W-:-:S06]  /*03e0*/  DADD R38, R8, -R22 ;  /* 0x0000000008267229 */ /* 0x008fcc0000000816 */
[----:B------:R-:W-:Y:S02]  /*03f0*/  DMUL R4, R34, R34 ;  /* 0x0000002222047228 */ /* 0x000fe40000000000 */
[----:B----4-:R-:W-:-:S06]  /*0400*/  DADD R36, R12, -R24 ;  /* 0x000000000c247229 */ /* 0x010fcc0000000818 */
[----:B------:R-:W-:-:S08]  /*0410*/  DFMA R4, R38, R38, R4 ;  /* 0x000000262604722b */ /* 0x000fd00000000004 */
[----:B------:R-:W-:-:S08]  /*0420*/  DFMA R40, R36, R36, R4 ;  /* 0x000000242428722b */ /* 0x000fd00000000004 */
[----:B------:R-:W-:-:S14]  /*0430*/  DSETP.GEU.AND P0, PT, R40, UR6, PT ;  /* 0x0000000628007e2a */ /* 0x000fdc000bf0e000 */
[----:B0-----:R-:W-:Y:S05]  /*0440*/  @P0 BRA `(.L_x_3) ;  /* 0x0000000400180947 */ /* 0x001fea0003800000 */
[----:B------:R-:W0:Y:S01]  /*0450*/  MUFU.RSQ64H R63, R41 ;  /* 0x00000029003f7308 */ /* 0x000e220000001c00 */
[----:B------:R-:W-:Y:S01]  /*0460*/  VIADD R62, R41, 0xfcb00000 ;  /* 0xfcb00000293e7836 */ /* 0x000fe20000000000 */
[----:B------:R-:W-:Y:S01]  /*0470*/  BSSY.RECONVERGENT B1, `(.L_x_4) ;  /* 0x0000016000017945 */ /* 0x000fe20003800200 */
[----:B------:R-:W-:Y:S02]  /*0480*/  IMAD.MOV.U32 R6, RZ, RZ, 0x0 ;  /* 0x00000000ff067424 */ /* 0x000fe400078e00ff */
[----:B------:R-:W-:Y:S01]  /*0490*/  IMAD.MOV.U32 R7, RZ, RZ, 0x3fd80000 ;  /* 0x3fd80000ff077424 */ /* 0x000fe200078e00ff */
[----:B------:R-:W-:Y:S01]  /*04a0*/  ISETP.GE.U32.AND P0, PT, R62, 0x7ca00000, PT ;  /* 0x7ca000003e00780c */ /* 0x000fe20003f06070 */
[----:B0-----:R-:W-:-:S08]  /*04b0*/  DMUL R4, R62, R62 ;  /* 0x0000003e3e047228 */ /* 0x001fd00000000000 */
[----:B------:R-:W-:-:S08]  /*04c0*/  DFMA R4, R40, -R4, 1 ;  /* 0x3ff000002804742b */ /* 0x000fd00000000804 */
[----:B------:R-:W-:Y:S02]  /*04d0*/  DFMA R6, R4, R6, 0.5 ;  /* 0x3fe000000406742b */ /* 0x000fe40000000006 */
[----:B------:R-:W-:-:S08]  /*04e0*/  DMUL R4, R62, R4 ;  /* 0x000000043e047228 */ /* 0x000fd00000000000 */
[----:B------:R-:W-:-:S08]  /*04f0*/  DFMA R4, R6, R4, R62 ;  /* 0x000000040604722b */ /* 0x000fd0000000003e */
[----:B------:R-:W-:Y:S02]  /*0500*/  DMUL R26, R40, R4 ;  /* 0x00000004281a7228 */ /* 0x000fe40000000000 */
[----:B------:R-:W-:Y:S01]  /*0510*/  VIADD R59, R5, 0xfff00000 ;  /* 0xfff00000053b7836 */ /* 0x000fe20000000000 */
[----:B------:R-:W-:-:S05]  /*0520*/  MOV R58, R4 ;  /* 0x00000004003a7202 */ /* 0x000fca0000000f00 */
[----:B------:R-:W-:-:S08]  /*0530*/  DFMA R6, R26, -R26, R40 ;  /* 0x8000001a1a06722b */ /* 0x000fd00000000028 */
[----:B------:R-:W-:Y:S01]  /*0540*/  DFMA R60, R6, R58, R26 ;  /* 0x0000003a063c722b */ /* 0x000fe2000000001a */
[----:B------:R-:W-:Y:S10]  /*0550*/  @!P0 BRA `(.L_x_5) ;  /* 0x00000000001c8947 */ /* 0x000ff40003800000 */
[----:B------:R-:W-:Y:S01]  /*0560*/  IMAD.MOV.U32 R58, RZ, RZ, R4 ;  /* 0x000000ffff3a7224 */ /* 0x000fe200078e0004 */
[----:B------:R-:W-:Y:S01]  /*0570*/  MOV R61, R27 ;  /* 0x0000001b003d7202 */ /* 0x000fe20000000f00 */
[----:B------:R-:W-:Y:S01]  /*0580*/  IMAD.MOV.U32 R4, RZ, RZ, R40 ;  /* 0x000000ffff047224 */ /* 0x000fe200078e0028 */
[----:B------:R-:W-:Y:S01]  /*0590*/  MOV R0, 0x5d0 ;  /* 0x000005d000007802 */ /* 0x000fe20000000f00 */
[----:B------:R-:W-:Y:S02]  /*05a0*/  IMAD.MOV.U32 R5, RZ, RZ, R41 ;  /* 0x000000ffff057224 */ /* 0x000fe400078e0029 */
[----:B------:R-:W-:-:S07]  /*05b0*/  IMAD.MOV.U32 R60, RZ, RZ, R26 ;  /* 0x000000ffff3c7224 */ /* 0x000fce00078e001a */
[----:B------:R-:W-:Y:S05]  /*05c0*/  CALL.REL.NOINC `($__internal_2_$__cuda_sm20_dsqrt_rn_f64_mediumpath_v1) ;  /* 0x0000003c00e87944 */ /* 0x000fea0003c00000 */
.L_x_5:
[----:B------:R-:W-:Y:S05]  /*05d0*/  BSYNC.RECONVERGENT B1 ;  /* 0x0000000000017941 */ /* 0x000fea0003800200 */
.L_x_4:
[----:B------:R-:W-:Y:S01]  /*05e0*/  DADD R28, R60, 1 ;  /* 0x3ff000003c1c7429 */ /* 0x000fe20000000000 */
[----:B------:R-:W-:Y:S05]  /*05f0*/  BSSY.RECONVERGENT B1, `(.L_x_6) ;  /* 0x0000012000017945 */ /* 0x000fea0003800200 */
[----:B------:R-:W0:Y:S04]  /*0600*/  MUFU.RCP64H R5, R29 ;  /* 0x0000001d00057308 */ /* 0x000e280000001800 */
[----:B------:R-:W-:-:S05]  /*0610*/  VIADD R4, R29, 0x300402 ;  /* 0x003004021d047836 */ /* 0x000fca0000000000 */
[----:B------:R-:W-:Y:S01]  /*0620*/  FSETP.GEU.AND P0, PT, |R4|, 5.8789094863358348022e-39, PT ;  /* 0x004004020400780b */ /* 0x000fe20003f0e200 */
[----:B0-----:R-:W-:-:S08]  /*0630*/  DFMA R6, -R28, R4, 1 ;  /* 0x3ff000001c06742b */ /* 0x001fd00000000104 */
[----:B------:R-:W-:-:S08]  /*0640*/  DFMA R6, R6, R6, R6 ;  /* 0x000000060606722b */ /* 0x000fd00000000006 */
[----:B------:R-:W-:-:S08]  /*0650*/  DFMA R6, R4, R6, R4 ;  /* 0x000000060406722b */ /* 0x000fd00000000004 */
[----:B------:R-:W-:-:S08]  /*0660*/  DFMA R26, -R28, R6, 1 ;  /* 0x3ff000001c1a742b */ /* 0x000fd00000000106 */
[----:B------:R-:W-:Y:S01]  /*0670*/  DFMA R26, R6, R26, R6 ;  /* 0x0000001a061a722b */ /* 0x000fe20000000006 */
[----:B------:R-:W-:Y:S10]  /*0680*/  @P0 BRA `(.L_x_7) ;  /* 0x0000000000200947 */ /* 0x000ff40003800000 */
[----:B------:R-:W-:Y:S01]  /*0690*/  LOP3.LUT R46, R29, 0x7fffffff, RZ, 0xc0, !PT ;  /* 0x7fffffff1d2e7812 */ /* 0x000fe200078ec0ff */
[----:B------:R-:W-:Y:S01]  /*06a0*/  IMAD.MOV.U32 R4, RZ, RZ, R28 ;  /* 0x000000ffff047224 */ /* 0x000fe200078e001c */
[----:B------:R-:W-:Y:S01]  /*06b0*/  MOV R0, 0x6f0 ;  /* 0x000006f000007802 */ /* 0x000fe20000000f00 */
[----:B------:R-:W-:Y:S02]  /*06c0*/  IMAD.MOV.U32 R5, RZ, RZ, R29 ;  /* 0x000000ffff057224 */ /* 0x000fe400078e001d */
[----:B------:R-:W-:-:S07]  /*06d0*/  VIADD R46, R46, 0xfff00000 ;  /* 0xfff000002e2e7836 */ /* 0x000fce0000000000 */
[----:B------:R-:W-:Y:S05]  /*06e0*/  CALL.REL.NOINC `($__internal_0_$__cuda_sm20_dblrcp_rn_slowpath_v3) ;  /* 0x0000003400907944 */ /* 0x000fea0003c00000 */
[----:B------:R-:W-:Y:S01]  /*06f0*/  MOV R26, R46 ;  /* 0x0000002e001a7202 */ /* 0x000fe20000000f00 */
[----:B------:R-:W-:-:S07]  /*0700*/  IMAD.MOV.U32 R27, RZ, RZ, R47 ;  /* 0x000000ffff1b7224 */ /* 0x000fce00078e002f */
.L_x_7:
[----:B------:R-:W-:Y:S05]  /*0710*/  BSYNC.RECONVERGENT B1 ;  /* 0x0000000000017941 */ /* 0x000fea0003800200 */
.L_x_6:
[----:B------:R-:W0:Y:S01]  /*0720*/  MUFU.RCP64H R5, R61 ;  /* 0x0000003d00057308 */ /* 0x000e220000001800 */
[----:B------:R-:W-:Y:S01]  /*0730*/  IMAD.MOV.U32 R4, RZ, RZ, 0x1 ;  /* 0x00000001ff047424 */ /* 0x000fe200078e00ff */
[C---:B------:R-:W-:Y:S01]  /*0740*/  DMUL R62, R26.reuse, R26 ;  /* 0x0000001a1a3e7228 */ /* 0x040fe20000000000 */
[----:B------:R-:W-:Y:S01]  /*0750*/  BSSY.RECONVERGENT B1, `(.L_x_8) ;  /* 0x0000012000017945 */ /* 0x000fe20003800200 */
[----:B------:R-:W-:-:S08]  /*0760*/  DMUL R26, R26, R60 ;  /* 0x0000003c1a1a7228 */ /* 0x000fd00000000000 */
[----:B------:R-:W-:Y:S01]  /*0770*/  FSETP.GEU.AND P1, PT, |R63|, 6.5827683646048100446e-37, PT ;  /* 0x036000003f00780b */ /* 0x000fe20003f2e200 */
[----:B0-----:R-:W-:-:S08]  /*0780*/  DFMA R6, R4, -R60, 1 ;  /* 0x3ff000000406742b */ /* 0x001fd0000000083c */
[----:B------:R-:W-:-:S08]  /*0790*/  DFMA R6, R6, R6, R6 ;  /* 0x000000060606722b */ /* 0x000fd00000000006 */
[----:B------:R-:W-:-:S08]  /*07a0*/  DFMA R6, R4, R6, R4 ;  /* 0x000000060406722b */ /* 0x000fd00000000004 */
[----:B------:R-:W-:-:S08]  /*07b0*/  DFMA R4, R6, -R60, 1 ;  /* 0x3ff000000604742b */ /* 0x000fd0000000083c */
[----:B------:R-:W-:-:S08]  /*07c0*/  DFMA R4, R6, R4, R6 ;  /* 0x000000040604722b */ /* 0x000fd00000000006 */
[----:B------:R-:W-:-:S08]  /*07d0*/  DMUL R32, R62, R4 ;  /* 0x000000043e207228 */ /* 0x000fd00000000000 */
[----:B------:R-:W-:-:S08]  /*07e0*/  DFMA R6, R32, -R60, R62 ;  /* 0x8000003c2006722b */ /* 0x000fd0000000003e */
[----:B------:R-:W-:-:S10]  /*07f0*/  DFMA R32, R4, R6, R32 ;  /* 0x000000060420722b */ /* 0x000fd40000000020 */
[----:B------:R-:W-:-:S05]  /*0800*/  FFMA R0, RZ, R61, R33 ;  /* 0x0000003dff007223 */ /* 0x000fca0000000021 */
[----:B------:R-:W-:-:S13]  /*0810*/  FSETP.GT.AND P0, PT, |R0|, 1.469367938527859385e-39, PT ;  /* 0x001000000000780b */ /* 0x000fda0003f04200 */
[----:B------:R-:W-:Y:S05]  /*0820*/  @P0 BRA P1, `(.L_x_9) ;  /* 0x0000000000100947 */ /* 0x000fea0000800000 */
[----:B------:R-:W-:-:S07]  /*0830*/  MOV R0, 0x850 ;  /* 0x0000085000007802 */ /* 0x000fce0000000f00 */
[----:B------:R-:W-:Y:S05]  /*0840*/  CALL.REL.NOINC `($__internal_1_$__cuda_sm20_div_rn_f64_full) ;  /* 0x0000003400dc7944 */ /* 0x000fea0003c00000 */
[----:B------:R-:W-:Y:S01]  /*0850*/  IMAD.MOV.U32 R32, RZ, RZ, R66 ;  /* 0x000000ffff207224 */ /* 0x000fe200078e0042 */
[----:B------:R-:W-:-:S07]  /*0860*/  MOV R33, R67 ;  /* 0x0000004300217202 */ /* 0x000fce0000000f00 */
.L_x_9:
[----:B------:R-:W-:Y:S05]  /*0870*/  BSYNC.RECONVERGENT B1 ;  /* 0x0000000000017941 */ /* 0x000fea0003800200 */
.L_x_8:
[-C--:B------:R-:W-:Y:S02]  /*0880*/  DMUL R28, R38, R32.reuse ;  /* 0x00000020261c7228 */ /* 0x080fe40000000000 */
[-C--:B------:R-:W-:Y:S02]  /*0890*/  DMUL R30, R34, R32.reuse ;  /* 0x00000020221e7228 */ /* 0x080fe40000000000 */
[----:B------:R-:W-:-:S11]  /*08a0*/  DMUL R32, R36, R32 ;  /* 0x0000002024207228 */ /* 0x000fd60000000000 */
.L_x_3:
[----:B------:R-:W-:Y:S05]  /*08b0*/  BSYNC.RECONVERGENT B0 ;  /* 0x0000000000007941 */ /* 0x000fea0003800200 */
.L_x_2:
[----:B------:R-:W-:-:S05]  /*08c0*/  UMOV UR5, URZ ;  /* 0x000000ff00057c82 */ /* 0x000fca0008000000 */
.L_x_44:
[----:B0-----:R-:W0:Y:S01]  /*08d0*/  LDCU UR9, c[0x0][0x388] ;  /* 0x00007100ff0977ac */ /* 0x001e220008000800 */
[----:B------:R-:W1:Y:S01]  /*08e0*/  LDCU.64 UR6, c[0x0][0x3a0] ;  /* 0x00007400ff0677ac */ /* 0x000e620008000a00 */
[----:B0-----:R-:W-:-:S04]  /*08f0*/  UIADD3 UR8, UPT, UPT, UR5, UR9, URZ ;  /* 0x0000000905087290 */ /* 0x001fc8000fffe0ff */
[----:B-1----:R-:W-:Y:S02]  /*0900*/  UIMAD.WIDE.U32 UR10, UR8, 0x8, UR6 ;  /* 0x00000008080a78a5 */ /* 0x002fe4000f8e0006 */
[----:B------:R-:W-:-:S04]  /*0910*/  UIADD3 UR8, UPT, UPT, UR8, UR9, URZ ;  /* 0x0000000908087290 */ /* 0x000fc8000fffe0ff */
[----:B------:R-:W-:Y:S02]  /*0920*/  IMAD.U32 R34, RZ, RZ, UR10 ;  /* 0x0000000aff227e24 */ /* 0x000fe4000f8e00ff */
[----:B------:R-:W-:Y:S01]  /*0930*/  IMAD.U32 R35, RZ, RZ, UR11 ;  /* 0x0000000bff237e24 */ /* 0x000fe2000f8e00ff */
[----:B------:R-:W-:-:S05]  /*0940*/  UIMAD.WIDE.U32 UR10, UR5, 0x8, UR6 ;  /* 0x00000008050a78a5 */ /* 0x000fca000f8e0006 */
[----:B------:R-:W2:Y:S01]  /*0950*/  LDG.E.64 R34, desc[UR14][R34.64] ;  /* 0x0000000e22227981 */ /* 0x000ea2000c1e1b00 */
[----:B------:R-:W-:Y:S01]  /*0960*/  IMAD.U32 R36, RZ, RZ, UR10 ;  /* 0x0000000aff247e24 */ /* 0x000fe2000f8e00ff */
[----:B------:R-:W-:Y:S01]  /*0970*/  MOV R37, UR11 ;  /* 0x0000000b00257c02 */ /* 0x000fe20008000f00 */
[----:B------:R-:W-:-:S05]  /*0980*/  UIMAD.WIDE.U32 UR6, UR8, 0x8, UR6 ;  /* 0x00000008080678a5 */ /* 0x000fca000f8e0006 */
[----:B------:R-:W3:Y:S01]  /*0990*/  LDG.E.64 R36, desc[UR14][R36.64] ;  /* 0x0000000e24247981 */ /* 0x000ee2000c1e1b00 */
[----:B------:R-:W-:Y:S02]  /*09a0*/  IMAD.U32 R38, RZ, RZ, UR6 ;  /* 0x00000006ff267e24 */ /* 0x000fe4000f8e00ff */
[----:B------:R-:W-:-:S06]  /*09b0*/  IMAD.U32 R39, RZ, RZ, UR7 ;  /* 0x00000007ff277e24 */ /* 0x000fcc000f8e00ff */
        /* <DEDUP_REMOVED lines=8> */
[----:B--2---:R-:W-:-:S02]  /*0a40*/  DADD R40, R10, -R34 ;  /* 0x000000000a287229 */ /* 0x004fc40000000822 */
[----:B---3--:R-:W-:-:S06]  /*0a50*/  DADD R42, R8, -R36 ;  /* 0x00000000082a7229 */ /* 0x008fcc0000000824 */
[----:B------:R-:W-:Y:S02]  /*0a60*/  DMUL R4, R40, R40 ;  /* 0x0000002828047228 */ /* 0x000fe40000000000 */
[----:B----4-:R-:W-:-:S06]  /*0a70*/  DADD R44, R12, -R38 ;  /* 0x000000000c2c7229 */ /* 0x010fcc0000000826 */
[----:B------:R-:W-:-:S08]  /*0a80*/  DFMA R4, R42, R42, R4 ;  /* 0x0000002a2a04722b */ /* 0x000fd00000000004 */
[----:B------:R-:W-:-:S08]  /*0a90*/  DFMA R4, R44, R44, R4 ;  /* 0x0000002c2c04722b */ /* 0x000fd00000000004 */
[----:B------:R-:W-:-:S14]  /*0aa0*/  DSETP.GEU.AND P0, PT, R4, UR6, PT ;  /* 0x0000000604007e2a */ /* 0x000fdc000bf0e000 */
[----:B------:R-:W-:Y:S05]  /*0ab0*/  @P0 BRA `(.L_x_11) ;  /* 0x0000000400100947 */ /* 0x000fea0003800000 */
[----:B------:R-:W0:Y:S01]  /*0ac0*/  MUFU.RSQ64H R63, R5 ;  /* 0x00000005003f7308 */ /* 0x000e220000001c00 */
[----:B------:R-:W-:Y:S01]  /*0ad0*/  VIADD R62, R5, 0xfcb00000 ;  /* 0xfcb00000053e7836 */ /* 0x000fe20000000000 */
[----:B------:R-:W-:Y:S01]  /*0ae0*/  MOV R46, 0x0 ;  /* 0x00000000002e7802 */ /* 0x000fe20000000f00 */
[----:B------:R-:W-:Y:S01]  /*0af0*/  IMAD.MOV.U32 R47, RZ, RZ, 0x3fd80000 ;  /* 0x3fd80000ff2f7424 */ /* 0x000fe200078e00ff */
[----:B------:R-:W-:Y:S02]  /*0b00*/  BSSY.RECONVERGENT B1, `(.L_x_12) ;  /* 0x0000014000017945 */ /* 0x000fe40003800200 */
[----:B------:R-:W-:Y:S01]  /*0b10*/  ISETP.GE.U32.AND P0, PT, R62, 0x7ca00000, PT ;  /* 0x7ca000003e00780c */ /* 0x000fe20003f06070 */
[----:B0-----:R-:W-:-:S08]  /*0b20*/  DMUL R6, R62, R62 ;  /* 0x0000003e3e067228 */ /* 0x001fd00000000000 */
[----:B------:R-:W-:-:S08]  /*0b30*/  DFMA R6, R4, -R6, 1 ;  /* 0x3ff000000406742b */ /* 0x000fd00000000806 */
[----:B------:R-:W-:Y:S02]  /*0b40*/  DFMA R46, R6, R46, 0.5 ;  /* 0x3fe00000062e742b */ /* 0x000fe4000000002e */
[----:B------:R-:W-:-:S08]  /*0b50*/  DMUL R6, R62, R6 ;  /* 0x000000063e067228 */ /* 0x000fd00000000000 */
[----:B------:R-:W-:-:S08]  /*0b60*/  DFMA R6, R46, R6, R62 ;  /* 0x000000062e06722b */ /* 0x000fd0000000003e */
[----:B------:R-:W-:Y:S02]  /*0b70*/  DMUL R46, R4, R6 ;  /* 0x00000006042e7228 */ /* 0x000fe40000000000 */
[----:B------:R-:W-:Y:S02]  /*0b80*/  VIADD R59, R7, 0xfff00000 ;  /* 0xfff00000073b7836 */ /* 0x000fe40000000000 */
[----:B------:R-:W-:-:S04]  /*0b90*/  IMAD.MOV.U32 R58, RZ, RZ, R6 ;  /* 0x000000ffff3a7224 */ /* 0x000fc800078e0006 */
[----:B------:R-:W-:-:S08]  /*0ba0*/  DFMA R48, R46, -R46, R4 ;  /* 0x8000002e2e30722b */ /* 0x000fd00000000004 */
[----:B------:R-:W-:Y:S01]  /*0bb0*/  DFMA R60, R48, R58, R46 ;  /* 0x0000003a303c722b */ /* 0x000fe2000000002e */
[----:B------:R-:W-:Y:S10]  /*0bc0*/  @!P0 BRA `(.L_x_13) ;  /* 0x00000000001c8947 */ /* 0x000ff40003800000 */
[----:B------:R-:W-:Y:S01]  /*0bd0*/  MOV R58, R6 ;  /* 0x00000006003a7202 */ /* 0x000fe20000000f00 */
[----:B------:R-:W-:Y:S01]  /*0be0*/  IMAD.MOV.U32 R6, RZ, RZ, R48 ;  /* 0x000000ffff067224 */ /* 0x000fe200078e0030 */
[----:B------:R-:W-:Y:S01]  /*0bf0*/  MOV R61, R47 ;  /* 0x0000002f003d7202 */ /* 0x000fe20000000f00 */
[----:B------:R-:W-:Y:S01]  /*0c00*/  IMAD.MOV.U32 R7, RZ, RZ, R49 ;  /* 0x000000ffff077224 */ /* 0x000fe200078e0031 */
[----:B------:R-:W-:Y:S01]  /*0c10*/  MOV R0, 0xc40 ;  /* 0x00000c4000007802 */ /* 0x000fe20000000f00 */
[----:B------:R-:W-:-:S07]  /*0c20*/  IMAD.MOV.U32 R60, RZ, RZ, R46 ;  /* 0x000000ffff3c7224 */ /* 0x000fce00078e002e */
[----:B------:R-:W-:Y:S05]  /*0c30*/  CALL.REL.NOINC `($__internal_2_$__cuda_sm20_dsqrt_rn_f64_mediumpath_v1) ;  /* 0x00000038004c7944 */ /* 0x000fea0003c00000 */
.L_x_13:
[----:B------:R-:W-:Y:S05]  /*0c40*/  BSYNC.RECONVERGENT B1 ;  /* 0x0000000000017941 */ /* 0x000fea0003800200 */
.L_x_12:
        /* <DEDUP_REMOVED lines=14> */
[----:B------:R-:W-:Y:S01]  /*0d30*/  IMAD.MOV.U32 R5, RZ, RZ, R49 ;  /* 0x000000ffff057224 */ /* 0x000fe200078e0031 */
[----:B------:R-:W-:-:S07]  /*0d40*/  IADD3 R46, PT, PT, R46, -0x100000, RZ ;  /* 0xfff000002e2e7810 */ /* 0x000fce0007ffe0ff */
[----:B------:R-:W-:Y:S05]  /*0d50*/  CALL.REL.NOINC `($__internal_0_$__cuda_sm20_dblrcp_rn_slowpath_v3) ;  /* 0x0000002c00f47944 */ /* 0x000fea0003c00000 */
.L_x_15:
[----:B------:R-:W-:Y:S05]  /*0d60*/  BSYNC.RECONVERGENT B1 ;  /* 0x0000000000017941 */ /* 0x000fea0003800200 */
.L_x_14:
        /* <DEDUP_REMOVED lines=19> */
[----:B------:R-:W-:Y:S02]  /*0ea0*/  IMAD.MOV.U32 R52, RZ, RZ, R66 ;  /* 0x000000ffff347224 */ /* 0x000fe400078e0042 */
[----:B------:R-:W-:-:S07]  /*0eb0*/  IMAD.MOV.U32 R53, RZ, RZ, R67 ;  /* 0x000000ffff357224 */ /* 0x000fce00078e0043 */
.L_x_17:
[----:B------:R-:W-:Y:S05]  /*0ec0*/  BSYNC.RECONVERGENT B1 ;  /* 0x0000000000017941 */ /* 0x000fea0003800200 */
.L_x_16:
[-C--:B------:R-:W-:Y:S02]  /*0ed0*/  DMUL R48, R42, R52.reuse ;  /* 0x000000342a307228 */ /* 0x080fe40000000000 */
[-C--:B------:R-:W-:Y:S02]  /*0ee0*/  DMUL R50, R40, R52.reuse ;  /* 0x0000003428327228 */ /* 0x080fe40000000000 */
[----:B------:R-:W-:-:S11]  /*0ef0*/  DMUL R52, R44, R52 ;  /* 0x000000342c347228 */ /* 0x000fd60000000000 */
.L_x_11:
[----:B------:R-:W-:Y:S05]  /*0f00*/  BSYNC.RECONVERGENT B0 ;  /* 0x0000000000007941 */ /* 0x000fea0003800200 */
.L_x_10:
[----:B------:R-:W-:Y:S01]  /*0f10*/  DADD R34, R20, -R34 ;  /* 0x0000000014227229 */ /* 0x000fe20000000822 */
[----:B------:R-:W-:Y:S01]  /*0f20*/  UMOV UR6, 0x9ee75616 ;  /* 0x9ee7561600067882 */ /* 0x000fe20000000000 */
[----:B------:R-:W-:Y:S01]  /*0f30*/  DADD R36, R22, -R36 ;  /* 0x0000000016247229 */ /* 0x000fe20000000824 */
[----:B------:R-:W-:-:S05]  /*0f40*/  UMOV UR7, 0x3cd203af ;  /* 0x3cd203af00077882 */ /* 0x000fca0000000000 */
[----:B------:R-:W-:Y:S02]  /*0f50*/  DMUL R4, R34, R34 ;  /* 0x0000002222047228 */ /* 0x000fe40000000000 */
[----:B------:R-:W-:-:S06]  /*0f60*/  DADD R34, R24, -R38 ;  /* 0x0000000018227229 */ /* 0x000fcc0000000826 */
[----:B------:R-:W-:-:S08]  /*0f70*/  DFMA R4, R36, R36, R4 ;  /* 0x000000242404722b */ /* 0x000fd00000000004 */
[----:B------:R-:W-:Y:S01]  /*0f80*/  DFMA R34, R34, R34, R4 ;  /* 0x000000222222722b */ /* 0x000fe20000000004 */
[----:B------:R-:W-:-:S07]  /*0f90*/  CS2R R4, SRZ ;  /* 0x0000000000047805 */ /* 0x000fce000001ff00 */
[----:B------:R-:W-:-:S14]  /*0fa0*/  DSETP.GEU.AND P0, PT, R34, UR6, PT ;  /* 0x0000000622007e2a */ /* 0x000fdc000bf0e000 */
[----:B------:R-:W-:Y:S05]  /*0fb0*/  @P0 BRA `(.L_x_18) ;  /* 0x0000000000c00947 */ /* 0x000fea0003800000 */
[----:B------:R-:W0:Y:S01]  /*0fc0*/  MUFU.RSQ64H R63, R35 ;  /* 0x00000023003f7308 */ /* 0x000e220000001c00 */
[----:B------:R-:W-:Y:S01]  /*0fd0*/  IADD3 R62, PT, PT, R35, -0x3500000, RZ ;  /* 0xfcb00000233e7810 */ /* 0x000fe20007ffe0ff */
[----:B------:R-:W-:Y:S02]  /*0fe0*/  IMAD.MOV.U32 R6, RZ, RZ, 0x0 ;  /* 0x00000000ff067424 */ /* 0x000fe400078e00ff */
[----:B------:R-:W-:Y:S01]  /*0ff0*/  IMAD.MOV.U32 R7, RZ, RZ, 0x3fd80000 ;  /* 0x3fd80000ff077424 */ /* 0x000fe200078e00ff */
[----:B------:R-:W-:Y:S02]  /*1000*/  ISETP.GE.U32.AND P0, PT, R62, 0x7ca00000, PT ;  /* 0x7ca000003e00780c */ /* 0x000fe40003f06070 */
        /* <DEDUP_REMOVED lines=18> */
[----:B------:R-:W-:Y:S02]  /*1130*/  IMAD.MOV.U32 R6, RZ, RZ, R60 ;  /* 0x000000ffff067224 */ /* 0x000fe400078e003c */
[----:B------:R-:W-:-:S07]  /*1140*/  IMAD.MOV.U32 R7, RZ, RZ, R61 ;  /* 0x000000ffff077224 */ /* 0x000fce00078e003d */
.L_x_19:
[----:B------:R-:W-:Y:S01]  /*1150*/  DADD R60, R6, 1 ;  /* 0x3ff00000063c7429 */ /* 0x000fe20000000000 */
[----:B------:R-:W-:Y:S01]  /*1160*/  MOV R4, 0x1 ;  /* 0x0000000100047802 */ /* 0x000fe20000000f00 */
[----:B------:R-:W-:Y:S01]  /*1170*/  BSSY.RECONVERGENT B0, `(.L_x_18) ;  /* 0x0000014000007945 */ /* 0x000fe20003800200 */
[----:B------:R-:W-:-:S03]  /*1180*/  FSETP.GEU.AND P1, PT, |R7|, 6.5827683646048100446e-37, PT ;  /* 0x036000000700780b */ /* 0x000fc60003f2e200 */
[----:B------:R-:W0:Y:S02]  /*1190*/  MUFU.RCP64H R5, R61 ;  /* 0x0000003d00057308 */ /* 0x000e240000001800 */
[----:B0-----:R-:W-:-:S08]  /*11a0*/  DFMA R34, -R60, R4, 1 ;  /* 0x3ff000003c22742b */ /* 0x001fd00000000104 */
[----:B------:R-:W-:-:S08]  /*11b0*/  DFMA R34, R34, R34, R34 ;  /* 0x000000222222722b */ /* 0x000fd00000000022 */
[----:B------:R-:W-:-:S08]  /*11c0*/  DFMA R34, R4, R34, R4 ;  /* 0x000000220422722b */ /* 0x000fd00000000004 */
[----:B------:R-:W-:-:S08]  /*11d0*/  DFMA R4, -R60, R34, 1 ;  /* 0x3ff000003c04742b */ /* 0x000fd00000000122 */
[----:B------:R-:W-:-:S08]  /*11e0*/  DFMA R4, R34, R4, R34 ;  /* 0x000000042204722b */ /* 0x000fd00000000022 */
[----:B------:R-:W-:-:S08]  /*11f0*/  DMUL R34, R4, R6 ;  /* 0x0000000604227228 */ /* 0x000fd00000000000 */
[----:B------:R-:W-:-:S08]  /*1200*/  DFMA R36, -R60, R34, R6 ;  /* 0x000000223c24722b */ /* 0x000fd00000000106 */
[----:B------:R-:W-:-:S10]  /*1210*/  DFMA R4, R4, R36, R34 ;  /* 0x000000240404722b */ /* 0x000fd40000000022 */
[----:B------:R-:W-:-:S05]  /*1220*/  FFMA R0, RZ, R61, R5 ;  /* 0x0000003dff007223 */ /* 0x000fca0000000005 */
[----:B------:R-:W-:-:S13]  /*1230*/  FSETP.GT.AND P0, PT, |R0|, 1.469367938527859385e-39, PT ;  /* 0x001000000000780b */ /* 0x000fda0003f04200 */
[----:B------:R-:W-:Y:S05]  /*1240*/  @P0 BRA P1, `(.L_x_20) ;  /* 0x0000000000180947 */ /* 0x000fea0000800000 */
[----:B------:R-:W-:Y:S01]  /*1250*/  IMAD.MOV.U32 R62, RZ, RZ, R6 ;  /* 0x000000ffff3e7224 */ /* 0x000fe200078e0006 */
[----:B------:R-:W-:Y:S01]  /*1260*/  MOV R0, 0x1290 ;  /* 0x0000129000007802 */ /* 0x000fe20000000f00 */
[----:B------:R-:W-:-:S07]  /*1270*/  IMAD.MOV.U32 R63, RZ, RZ, R7 ;  /* 0x000000ffff3f7224 */ /* 0x000fce00078e0007 */
[----:B------:R-:W-:Y:S05]  /*1280*/  CALL.REL.NOINC `($__internal_1_$__cuda_sm20_div_rn_f64_full) ;  /* 0x0000002c004c7944 */ /* 0x000fea0003c00000 */
[----:B------:R-:W-:Y:S01]  /*1290*/  IMAD.MOV.U32 R4, RZ, RZ, R66 ;  /* 0x000000ffff047224 */ /* 0x000fe200078e0042 */
[----:B------:R-:W-:-:S07]  /*12a0*/  MOV R5, R67 ;  /* 0x0000004300057202 */ /* 0x000fce0000000f00 */
.L_x_20:
[----:B------:R-:W-:Y:S05]  /*12b0*/  BSYNC.RECONVERGENT B0 ;  /* 0x0000000000007941 */ /* 0x000fea0003800200 */
.L_x_18:
[----:B------:R-:W-:-:S05]  /*12c0*/  UMOV UR6, URZ ;  /* 0x000000ff00067c82 */ /* 0x000fca0008000000 */
.L_x_43:
[----:B0-----:R-:W0:Y:S01]  /*12d0*/  LDCU UR16, c[0x0][0x38c] ;  /* 0x00007180ff1077ac */ /* 0x001e220008000800 */
[----:B------:R-:W1:Y:S01]  /*12e0*/  LDCU.64 UR8, c[0x0][0x3a8] ;  /* 0x00007500ff0877ac */ /* 0x000e620008000a00 */
[----:B0-----:R-:W-:-:S04]  /*12f0*/  UIMAD UR7, UR5, UR16, UR6 ;  /* 0x00000010050772a4 */ /* 0x001fc8000f8e0206 */
[----:B-1----:R-:W-:-:S06]  /*1300*/  UIMAD.WIDE.U32 UR8, UR7, 0x8, UR8 ;  /* 0x00000008070878a5 */ /* 0x002fcc000f8e0008 */
[----:B------:R-:W-:Y:S02]  /*1310*/  IMAD.U32 R34, RZ, RZ, UR8 ;  /* 0x00000008ff227e24 */ /* 0x000fe4000f8e00ff */
[----:B------:R-:W-:-:S06]  /*1320*/  IMAD.U32 R35, RZ, RZ, UR9 ;  /* 0x00000009ff237e24 */ /* 0x000fcc000f8e00ff */
[----:B------:R-:W2:Y:S01]  /*1330*/  LDG.E.64 R34, desc[UR14][R34.64] ;  /* 0x0000000e22227981 */ /* 0x000ea2000c1e1b00 */
[----:B------:R-:W-:Y:S01]  /*1340*/  UMOV UR8, 0xd9d7bdbb ;  /* 0xd9d7bdbb00087882 */ /* 0x000fe20000000000 */
[----:B------:R-:W-:Y:S02]  /*1350*/  UMOV UR9, 0x3ddb7cdf ;  /* 0x3ddb7cdf00097882 */ /* 0x000fe40000000000 */
[----:B--2---:R-:W-:-:S14]  /*1360*/  DSETP.GEU.AND P0, PT, |R34|, UR8, PT ;  /* 0x0000000822007e2a */ /* 0x004fdc000bf0e200 */
[----:B------:R-:W-:Y:S05]  /*1370*/  @!P0 BRA `(.L_x_21) ;  /* 0x0000001400d48947 */ /* 0x000fea0003800000 */
[----:B------:R-:W0:Y:S01]  /*1380*/  LDCU.128 UR8, c[0x0][0x3b0] ;  /* 0x00007600ff0877ac */ /* 0x000e220008000c00 */
[----:B------:R-:W1:Y:S01]  /*1390*/  LDCU.64 UR12, c[0x0][0x3c0] ;  /* 0x00007800ff0c77ac */ /* 0x000e620008000a00 */
[----:B0-----:R-:W-:Y:S02]  /*13a0*/  UIMAD.WIDE.U32 UR8, UR7, 0x4, UR8 ;  /* 0x00000004070878a5 */ /* 0x001fe4000f8e0008 */
[----:B------:R-:W-:-:S04]  /*13b0*/  UIMAD.WIDE.U32 UR10, UR7, 0x4, UR10 ;  /* 0x00000004070a78a5 */ /* 0x000fc8000f8e000a */
[----:B------:R-:W-:Y:S01]  /*13c0*/  IMAD.U32 R36, RZ, RZ, UR8 ;  /* 0x00000008ff247e24 */ /* 0x000fe2000f8e00ff */
[----:B------:R-:W-:Y:S01]  /*13d0*/  MOV R37, UR9 ;  /* 0x0000000900257c02 */ /* 0x000fe20008000f00 */
[----:B------:R-:W-:Y:S02]  /*13e0*/  IMAD.U32 R38, RZ, RZ, UR10 ;  /* 0x0000000aff267e24 */ /* 0x000fe4000f8e00ff */
[----:B------:R-:W-:Y:S02]  /*13f0*/  IMAD.U32 R39, RZ, RZ, UR11 ;  /* 0x0000000bff277e24 */ /* 0x000fe4000f8e00ff */
[----:B------:R0:W2:Y:S04]  /*1400*/  LDG.E R36, desc[UR14][R36.64] ;  /* 0x0000000e24247981 */ /* 0x0000a8000c1e1900 */
[----:B------:R-:W3:Y:S01]  /*1410*/  LDG.E R38, desc[UR14][R38.64] ;  /* 0x0000000e26267981 */ /* 0x000ee2000c1e1900 */
[----:B-1----:R-:W-:-:S06]  /*1420*/  UIMAD.WIDE.U32 UR8, UR7, 0x4, UR12 ;  /* 0x00000004070878a5 */ /* 0x002fcc000f8e000c */
[----:B------:R-:W-:Y:S01]  /*1430*/  IMAD.U32 R40, RZ, RZ, UR8 ;  /* 0x00000008ff287e24 */ /* 0x000fe2000f8e00ff */
[----:B------:R-:W-:-:S05]  /*1440*/  MOV R41, UR9 ;  /* 0x0000000900297c02 */ /* 0x000fca0008000f00 */
[----:B------:R-:W4:Y:S01]  /*1450*/  LDG.E R40, desc[UR14][R40.64] ;  /* 0x0000000e28287981 */ /* 0x000f22000c1e1900 */
[----:B------:R-:W-:Y:S01]  /*1460*/  DMUL R6, R34, 0.5 ;  /* 0x3fe0000022067828 */ /* 0x000fe20000000000 */
[----:B0-----:R-:W-:Y:S02]  /*1470*/  MOV R37, 0x3ff00000 ;  /* 0x3ff0000000257802 */ /* 0x001fe40000000f00 */
[----:B--2---:R-:W-:Y:S01]  /*1480*/  R2UR UR10, R36 ;  /* 0x00000000240a72ca */ /* 0x004fe200000e0000 */
[----:B------:R-:W-:Y:S01]  /*1490*/  IMAD.MOV.U32 R36, RZ, RZ, 0x0 ;  /* 0x00000000ff247424 */ /* 0x000fe200078e00ff */
[----:B---3--:R-:W-:-:S13]  /*14a0*/  R2UR UR11, R38 ;  /* 0x00000000260b72ca */ /* 0x008fda00000e0000 */
[----:B------:R-:W-:Y:S01]  /*14b0*/  UISETP.NE.AND UP0, UPT, UR10, UR11, UPT ;  /* 0x0000000b0a00728c */ /* 0x000fe2000bf05270 */
[----:B----4-:R-:W-:-:S05]  /*14c0*/  R2UR UR12, R40 ;  /* 0x00000000280c72ca */ /* 0x010fca00000e0000 */
[----:B------:R-:W-:Y:S01]  /*14d0*/  PLOP3.LUT P0, PT, PT, PT, UP0, 0x80, 0x8 ;  /* 0x000000000008781c */ /* 0x000fe20003f0f008 */
[----:B------:R-:W-:-:S03]  /*14e0*/  UISETP.GE.AND UP0, UPT, UR10, 0x1, UPT ;  /* 0x000000010a00788c */ /* 0x000fc6000bf06270 */
[----:B------:R-:W-:Y:S01]  /*14f0*/  FSEL R6, R6, R34, !P0 ;  /* 0x0000002206067208 */ /* 0x000fe20004000000 */
[----:B------:R-:W-:Y:S01]  /*1500*/  IMAD.MOV.U32 R34, RZ, RZ, 0x0 ;  /* 0x00000000ff227424 */ /* 0x000fe200078e00ff */
[----:B------:R-:W-:Y:S01]  /*1510*/  FSEL R7, R7, R35, !P0 ;  /* 0x0000002307077208 */ /* 0x000fe20004000000 */
[----:B------:R-:W-:-:S03]  /*1520*/  IMAD.MOV.U32 R35, RZ, RZ, 0x3ff00000 ;  /* 0x3ff00000ff237424 */ /* 0x000fc600078e00ff */
[----:B------:R-:W-:Y:S05]  /*1530*/  BRA.U !UP0, `(.L_x_22) ;  /* 0x0000000508b47547 */ /* 0x000fea000b800000 */
[----:B------:R-:W-:Y:S01]  /*1540*/  UISETP.NE.AND UP0, UPT, UR10, 0x1, UPT ;  /* 0x000000010a00788c */ /* 0x000fe2000bf05270 */
[----:B------:R-:W-:Y:S01]  /*1550*/  IMAD.MOV.U32 R54, RZ, RZ, 0x0 ;  /* 0x00000000ff367424 */ /* 0x000fe200078e00ff */
[----:B------:R-:W-:Y:S01]  /*1560*/  MOV R37, 0x3ff00000 ;  /* 0x3ff0000000257802 */ /* 0x000fe20000000f00 */
[----:B------:R-:W-:Y:S02]  /*1570*/  IMAD.MOV.U32 R55, RZ, RZ, 0x3ff00000 ;  /* 0x3ff00000ff377424 */ /* 0x000fe400078e00ff */
[----:B------:R-:W-:-:S04]  /*1580*/  IMAD.MOV.U32 R36, RZ, RZ, 0x0 ;  /* 0x00000000ff247424 */ /* 0x000fc800078e00ff */
[----:B------:R-:W-:Y:S05]  /*1590*/  BRA.U !UP0, `(.L_x_23) ;  /* 0x0000000508947547 */ /* 0x000fea000b800000 */
[----:B------:R-:W-:Y:S01]  /*15a0*/  UIADD3 UR8, UPT, UPT, UR10, -0x2, URZ ;  /* 0xfffffffe0a087890 */ /* 0x000fe2000fffe0ff */
[----:B------:R-:W-:Y:S01]  /*15b0*/  IMAD.MOV.U32 R36, RZ, RZ, 0x0 ;  /* 0x00000000ff247424 */ /* 0x000fe200078e00ff */
[----:B------:R-:W-:Y:S01]  /*15c0*/  UIADD3 UR7, UPT, UPT, UR10, -0x1, URZ ;  /* 0xffffffff0a077890 */ /* 0x000fe2000fffe0ff */
[----:B------:R-:W-:Y:S01]  /*15d0*/  IMAD.MOV.U32 R37, RZ, RZ, 0x3ff00000 ;  /* 0x3ff00000ff257424 */ /* 0x000fe200078e00ff */
[----:B------:R-:W-:Y:S01]  /*15e0*/  UISETP.GE.U32.AND UP0, UPT, UR8, 0x3, UPT ;  /* 0x000000030800788c */ /* 0x000fe2000bf06070 */
[----:B------:R-:W-:Y:S01]  /*15f0*/  IMAD.MOV.U32 R54, RZ, RZ, 0x0 ;  /* 0x00000000ff367424 */ /* 0x000fe200078e00ff */
[----:B------:R-:W-:Y:S01]  /*1600*/  MOV R55, 0x3ff00000 ;  /* 0x3ff0000000377802 */ /* 0x000fe20000000f00 */
[----:B------:R-:W-:-:S06]  /*1610*/  ULOP3.LUT UR9, UR7, 0x3, URZ, 0xc0, !UPT ;  /* 0x0000000307097892 */ /* 0x000fcc000f8ec0ff */
[----:B------:R-:W-:Y:S06]  /*1620*/  BRA.U !UP0, `(.L_x_24) ;  /* 0x0000000508407547 */ /* 0x000fec000b800000 */
[----:B------:R-:W-:Y:S01]  /*1630*/  ULOP3.LUT UR7, UR7, 0xfffffffc, URZ, 0xc0, !UPT ;  /* 0xfffffffc07077892 */ /* 0x000fe2000f8ec0ff */
[----:B------:R-:W-:Y:S02]  /*1640*/  IMAD.MOV.U32 R36, RZ, RZ, 0x0 ;  /* 0x00000000ff247424 */ /* 0x000fe400078e00ff */
[----:B------:R-:W-:Y:S01]  /*1650*/  IMAD.MOV.U32 R37, RZ, RZ, 0x3ff00000 ;  /* 0x3ff00000ff257424 */ /* 0x000fe200078e00ff */
[----:B------:R-:W-:-:S04]  /*1660*/  UIADD3 UR7, UPT, UPT, -UR7, URZ, URZ ;  /* 0x000000ff07077290 */ /* 0x000fc8000fffe1ff */
[----:B------:R-:W-:-:S09]  /*1670*/  UISETP.GE.AND UP0, UPT, UR7, URZ, UPT ;  /* 0x000000ff0700728c */ /* 0x000fd2000bf06270 */
[----:B------:R-:W-:Y:S05]  /*1680*/  BRA.U UP0, `(.L_x_25) ;  /* 0x0000000100fc7547 */ /* 0x000fea000b800000 */
[----:B------:R-:W-:Y:S01]  /*1690*/  UIADD3 UR8, UPT, UPT, -UR7, URZ, URZ ;  /* 0x000000ff07087290 */ /* 0x000fe2000fffe1ff */
[----:B------:R-:W-:-:S03]  /*16a0*/  PLOP3.LUT P0, PT, PT, PT, PT, 0x80, 0x8 ;  /* 0x000000000008781c */ /* 0x000fc60003f0f070 */
[----:B------:R-:W-:-:S09]  /*16b0*/  UISETP.GT.AND UP0, UPT, UR8, 0xc, UPT ;  /* 0x0000000c0800788c */ /* 0x000fd2000bf04270 */
[----:B------:R-:W-:Y:S05]  /*16c0*/  BRA.U !UP0, `(.L_x_26) ;  /* 0x0000000108907547 */ /* 0x000fea000b800000 */
[----:B------:R-:W-:-:S13]  /*16d0*/  PLOP3.LUT P0, PT, PT, PT, PT, 0x8, 0x80 ;  /* 0x000000000080781c */ /* 0x000fda0003f0e170 */
.L_x_27:
[----:B------:R-:W-:Y:S01]  /*16e0*/  DMUL R54, R54, R46 ;  /* 0x0000002e36367228 */ /* 0x000fe20000000000 */
[----:B------:R-:W-:Y:S01]  /*16f0*/  UIADD3 UR7, UPT, UPT, UR7, 0x10, URZ ;  /* 0x0000001007077890 */ /* 0x000fe2000fffe0ff */
[----:B------:R-:W-:-:S03]  /*1700*/  DMUL R36, R36, R4 ;  /* 0x0000000424247228 */ /* 0x000fc60000000000 */
[----:B------:R-:W-:-:S03]  /*1710*/  UISETP.GE.AND UP0, UPT, UR7, -0xc, UPT ;  /* 0xfffffff40700788c */ /* 0x000fc6000bf06270 */
[----:B------:R-:W-:Y:S02]  /*1720*/  DMUL R54, R54, R46 ;  /* 0x0000002e36367228 */ /* 0x000fe40000000000 */
[----:B------:R-:W-:-:S06]  /*1730*/  DMUL R36, R36, R4 ;  /* 0x0000000424247228 */ /* 0x000fcc0000000000 */
        /* <DEDUP_REMOVED lines=27> */
[----:B------:R-:W-:Y:S01]  /*18f0*/  DMUL R36, R36, R4 ;  /* 0x0000000424247228 */ /* 0x000fe20000000000 */
[----:B------:R-:W-:Y:S10]  /*1900*/  BRA.U !UP0, `(.L_x_27) ;  /* 0xfffffffd08747547 */ /* 0x000ff4000b83ffff */
.L_x_26:
[----:B------:R-:W-:-:S04]  /*1910*/  UIADD3 UR8, UPT, UPT, -UR7, URZ, URZ ;  /* 0x000000ff07087290 */ /* 0x000fc8000fffe1ff */
[----:B------:R-:W-:-:S09]  /*1920*/  UISETP.GT.AND UP0, UPT, UR8, 0x4, UPT ;  /* 0x000000040800788c */ /* 0x000fd2000bf04270 */
[----:B------:R-:W-:Y:S05]  /*1930*/  BRA.U !UP0, `(.L_x_28) ;  /* 0x0000000108487547 */ /* 0x000fea000b800000 */
[----:B------:R-:W-:Y:S01]  /*1940*/  DMUL R54, R54, R46 ;  /* 0x0000002e36367228 */ /* 0x000fe20000000000 */
[----:B------:R-:W-:Y:S01]  /*1950*/  PLOP3.LUT P0, PT, PT, PT, PT, 0x8, 0x80 ;  /* 0x000000000080781c */ /* 0x000fe20003f0e170 */
[----:B------:R-:W-:Y:S01]  /*1960*/  DMUL R36, R36, R4 ;  /* 0x0000000424247228 */ /* 0x000fe20000000000 */
[----:B------:R-:W-:-:S05]  /*1970*/  UIADD3 UR7, UPT, UPT, UR7, 0x8, URZ ;  /* 0x0000000807077890 */ /* 0x000fca000fffe0ff */
        /* <DEDUP_REMOVED lines=13> */
[----:B------:R-:W-:-:S11]  /*1a50*/  DMUL R36, R36, R4 ;  /* 0x0000000424247228 */ /* 0x000fd60000000000 */
.L_x_28:
[----:B------:R-:W-:-:S13]  /*1a60*/  ISETP.EQ.AND P1, PT, RZ, UR7, PT ;  /* 0x00000007ff007c0c */ /* 0x000fda000bf22270 */
[----:B------:R-:W-:Y:S05]  /*1a70*/  @!P0 BRA P1, `(.L_x_24) ;  /* 0x00000000002c8947 */ /* 0x000fea0000800000 */
.L_x_25:
[----:B------:R-:W-:Y:S01]  /*1a80*/  DMUL R54, R54, R46 ;  /* 0x0000002e36367228 */ /* 0x000fe20000000000 */
[----:B------:R-:W-:Y:S01]  /*1a90*/  UIADD3 UR7, UPT, UPT, UR7, 0x4, URZ ;  /* 0x0000000407077890 */ /* 0x000fe2000fffe0ff */
[----:B------:R-:W-:-:S03]  /*1aa0*/  DMUL R36, R36, R4 ;  /* 0x0000000424247228 */ /* 0x000fc60000000000 */
[----:B------:R-:W-:-:S03]  /*1ab0*/  UISETP.NE.AND UP0, UPT, UR7, URZ, UPT ;  /* 0x000000ff0700728c */ /* 0x000fc6000bf05270 */
[----:B------:R-:W-:Y:S02]  /*1ac0*/  DMUL R54, R54, R46 ;  /* 0x0000002e36367228 */ /* 0x000fe40000000000 */
[----:B------:R-:W-:-:S06]  /*1ad0*/  DMUL R36, R36, R4 ;  /* 0x0000000424247228 */ /* 0x000fcc0000000000 */
[----:B------:R-:W-:Y:S02]  /*1ae0*/  DMUL R54, R54, R46 ;  /* 0x0000002e36367228 */ /* 0x000fe40000000000 */
[----:B------:R-:W-:-:S06]  /*1af0*/  DMUL R36, R36, R4 ;  /* 0x0000000424247228 */ /* 0x000fcc0000000000 */
[----:B------:R-:W-:Y:S02]  /*1b00*/  DMUL R54, R54, R46 ;  /* 0x0000002e36367228 */ /* 0x000fe40000000000 */
[----:B------:R-:W-:Y:S01]  /*1b10*/  DMUL R36, R36, R4 ;  /* 0x0000000424247228 */ /* 0x000fe20000000000 */
[----:B------:R-:W-:Y:S10]  /*1b20*/  BRA.U UP0, `(.L_x_25) ;  /* 0xfffffffd00d47547 */ /* 0x000ff4000b83ffff */
.L_x_24:
[----:B------:R-:W-:-:S09]  /*1b30*/  UISETP.NE.AND UP0, UPT, UR9, URZ, UPT ;  /* 0x000000ff0900728c */ /* 0x000fd2000bf05270 */
[----:B------:R-:W-:Y:S05]  /*1b40*/  BRA.U !UP0, `(.L_x_23) ;  /* 0x0000000108287547 */ /* 0x000fea000b800000 */
[----:B------:R-:W-:Y:S01]  /*1b50*/  UISETP.NE.AND UP0, UPT, UR9, 0x1, UPT ;  /* 0x000000010900788c */ /* 0x000fe2000bf05270 */
[----:B------:R-:W-:Y:S02]  /*1b60*/  DMUL R54, R54, R46 ;  /* 0x0000002e36367228 */ /* 0x000fe40000000000 */
[----:B------:R-:W-:-:S06]  /*1b70*/  DMUL R36, R36, R4 ;  /* 0x0000000424247228 */ /* 0x000fcc0000000000 */
[----:B------:R-:W-:Y:S05]  /*1b80*/  BRA.U !UP0, `(.L_x_23) ;  /* 0x0000000108187547 */ /* 0x000fea000b800000 */
[----:B------:R-:W-:Y:S01]  /*1b90*/  UISETP.NE.AND UP0, UPT, UR9, 0x2, UPT ;  /* 0x000000020900788c */ /* 0x000fe2000bf05270 */
[----:B------:R-:W-:Y:S02]  /*1ba0*/  DMUL R54, R54, R46 ;  /* 0x0000002e36367228 */ /* 0x000fe40000000000 */
[----:B------:R-:W-:-:S03]  /*1bb0*/  DMUL R36, R36, R4 ;  /* 0x0000000424247228 */ /* 0x000fc60000000000 */
[----:B------:R-:W-:-:S13]  /*1bc0*/  PLOP3.LUT P0, PT, PT, PT, UP0, 0x80, 0x8 ;  /* 0x000000000008781c */ /* 0x000fda0003f0f008 */
[----:B------:R-:W-:Y:S02]  /*1bd0*/  @P0 DMUL R54, R54, R46 ;  /* 0x0000002e36360228 */ /* 0x000fe40000000000 */
[----:B------:R-:W-:-:S11]  /*1be0*/  @P0 DMUL R36, R36, R4 ;  /* 0x0000000424240228 */ /* 0x000fd60000000000 */
.L_x_23:
[----:B------:R-:W-:Y:S02]  /*1bf0*/  DMUL R36, R36, R4 ;  /* 0x0000000424247228 */ /* 0x000fe40000000000 */
[----:B------:R-:W-:-:S11]  /*1c00*/  DMUL R34, R54, R46 ;  /* 0x0000002e36227228 */ /* 0x000fd60000000000 */
.L_x_22:
[----:B------:R-:W-:Y:S01]  /*1c10*/  UISETP.GE.AND UP0, UPT, UR11, 0x1, UPT ;  /* 0x000000010b00788c */ /* 0x000fe2000bf06270 */
[----:B------:R-:W-:Y:S01]  /*1c20*/  IMAD.MOV.U32 R38, RZ, RZ, 0x0 ;  /* 0x00000000ff267424 */ /* 0x000fe200078e00ff */
[----:B------:R-:W-:Y:S01]  /*1c30*/  MOV R39, 0x3ff00000 ;  /* 0x3ff0000000277802 */ /* 0x000fe20000000f00 */
[----:B------:R-:W-:Y:S02]  /*1c40*/  IMAD.MOV.U32 R40, RZ, RZ, 0x0 ;  /* 0x00000000ff287424 */ /* 0x000fe400078e00ff */
[----:B------:R-:W-:-:S04]  /*1c50*/  IMAD.MOV.U32 R41, RZ, RZ, 0x3ff00000 ;  /* 0x3ff00000ff297424 */ /* 0x000fc800078e00ff */
        /* <DEDUP_REMOVED lines=8> */
[----:B------:R-:W-:Y:S01]  /*1ce0*/  HFMA2 R41, -RZ, RZ, 1.984375, 0 ;  /* 0x3ff00000ff297431 */ /* 0x000fe200000001ff */
[----:B------:R-:W-:Y:S01]  /*1cf0*/  UIADD3 UR7, UPT, UPT, UR11, -0x1, URZ ;  /* 0xffffffff0b077890 */ /* 0x000fe2000fffe0ff */
[----:B------:R-:W-:Y:S01]  /*1d00*/  IMAD.MOV.U32 R40, RZ, RZ, 0x0 ;  /* 0x00000000ff287424 */ /* 0x000fe200078e00ff */
[----:B------:R-:W-:Y:S01]  /*1d10*/  UISETP.GE.U32.AND UP0, UPT, UR8, 0x3, UPT ;  /* 0x000000030800788c */ /* 0x000fe2000bf06070 */
[----:B------:R-:W-:Y:S01]  /*1d20*/  IMAD.MOV.U32 R56, RZ, RZ, 0x0 ;  /* 0x00000000ff387424 */ /* 0x000fe200078e00ff */
[----:B------:R-:W-:Y:S01]  /*1d30*/  ULOP3.LUT UR13, UR7, 0x3, URZ, 0xc0, !UPT ;  /* 0x00000003070d7892 */ /* 0x000fe2000f8ec0ff */
[----:B------:R-:W-:-:S06]  /*1d40*/  IMAD.MOV.U32 R57, RZ, RZ, 0x3ff00000 ;  /* 0x3ff00000ff397424 */ /* 0x000fcc00078e00ff */
[----:B------:R-:W-:Y:S05]  /*1d50*/  BRA.U !UP0, `(.L_x_31) ;  /* 0x0000000508487547 */ /* 0x000fea000b800000 */
[----:B------:R-:W-:Y:S01]  /*1d60*/  ULOP3.LUT UR8, UR7, 0xfffffffc, URZ, 0xc0, !UPT ;  /* 0xfffffffc07087892 */ /* 0x000fe2000f8ec0ff */
[----:B------:R-:W-:Y:S01]  /*1d70*/  IMAD.MOV.U32 R40, RZ, RZ, 0x0 ;  /* 0x00000000ff287424 */ /* 0x000fe200078e00ff */
[----:B------:R-:W-:Y:S01]  /*1d80*/  MOV R41, 0x3ff00000 ;  /* 0x3ff0000000297802 */ /* 0x000fe20000000f00 */
[----:B------:R-:W-:Y:S01]  /*1d90*/  UMOV UR7, URZ ;  /* 0x000000ff00077c82 */ /* 0x000fe20008000000 */
[----:B------:R-:W-:-:S09]  /*1da0*/  UISETP.GT.AND UP0, UPT, UR8, URZ, UPT ;  /* 0x000000ff0800728c */ /* 0x000fd2000bf04270 */
[----:B------:R-:W-:Y:S05]  /*1db0*/  BRA.U !UP0, `(.L_x_32) ;  /* 0x0000000508047547 */ /* 0x000fea000b800000 */
[----:B------:R-:W-:Y:S01]  /*1dc0*/  UIADD3 UR9, UPT, UPT, UR8, -UR7, URZ ;  /* 0x8000000708097290 */ /* 0x000fe2000fffe0ff */
[----:B------:R-:W-:-:S03]  /*1dd0*/  PLOP3.LUT P0, PT, PT, PT, PT, 0x80, 0x8 ;  /* 0x000000000008781c */ /* 0x000fc60003f0f070 */
[----:B------:R-:W-:-:S09]  /*1de0*/  UISETP.GT.AND UP0, UPT, UR9, 0xc, UPT ;  /* 0x0000000c0900788c */ /* 0x000fd2000bf04270 */
[----:B------:R-:W-:Y:S05]  /*1df0*/  BRA.U !UP0, `(.L_x_33) ;  /* 0x0000000108947547 */ /* 0x000fea000b800000 */
[----:B------:R-:W-:Y:S01]  /*1e00*/  PLOP3.LUT P0, PT, PT, PT, PT, 0x8, 0x80 ;  /* 0x000000000080781c */ /* 0x000fe20003f0e170 */
[----:B------:R-:W-:-:S12]  /*1e10*/  UIADD3 UR9, UPT, UPT, UR8, -0xc, URZ ;  /* 0xfffffff408097890 */ /* 0x000fd8000fffe0ff */
.L_x_34:
[----:B------:R-:W-:Y:S01]  /*1e20*/  DMUL R56, R56, R46 ;  /* 0x0000002e38387228 */ /* 0x000fe20000000000 */
[----:B------:R-:W-:Y:S01]  /*1e30*/  UIADD3 UR7, UPT, UPT, UR7, 0x10, URZ ;  /* 0x0000001007077890 */ /* 0x000fe2000fffe0ff */
[----:B------:R-:W-:-:S03]  /*1e40*/  DMUL R40, R40, R4 ;  /* 0x0000000428287228 */ /* 0x000fc60000000000 */
[----:B------:R-:W-:-:S03]  /*1e50*/  UISETP.GE.AND UP0, UPT, UR7, UR9, UPT ;  /* 0x000000090700728c */ /* 0x000fc6000bf06270 */
        /* <DEDUP_REMOVED lines=31> */
.L_x_33:
[----:B------:R-:W-:-:S04]  /*2050*/  UIADD3 UR9, UPT, UPT, UR8, -UR7, URZ ;  /* 0x8000000708097290 */ /* 0x000fc8000fffe0ff */
        /* <DEDUP_REMOVED lines=20> */
.L_x_35:
[----:B------:R-:W-:-:S05]  /*21a0*/  IMAD.U32 R0, RZ, RZ, UR7 ;  /* 0x00000007ff007e24 */ /* 0x000fca000f8e00ff */
[----:B------:R-:W-:-:S13]  /*21b0*/  ISETP.EQ.AND P1, PT, R0, UR8, PT ;  /* 0x0000000800007c0c */ /* 0x000fda000bf22270 */
[----:B------:R-:W-:Y:S05]  /*21c0*/  @!P0 BRA P1, `(.L_x_31) ;  /* 0x00000000002c8947 */ /* 0x000fea0000800000 */
.L_x_32:
[----:B------:R-:W-:Y:S01]  /*21d0*/  DMUL R56, R56, R46 ;  /* 0x0000002e38387228 */ /* 0x000fe20000000000 */
[----:B------:R-:W-:Y:S01]  /*21e0*/  UIADD3 UR7, UPT, UPT, UR7, 0x4, URZ ;  /* 0x0000000407077890 */ /* 0x000fe2000fffe0ff */
[----:B------:R-:W-:-:S03]  /*21f0*/  DMUL R40, R40, R4 ;  /* 0x0000000428287228 */ /* 0x000fc60000000000 */
[----:B------:R-:W-:-:S03]  /*2200*/  UISETP.NE.AND UP0, UPT, UR7, UR8, UPT ;  /* 0x000000080700728c */ /* 0x000fc6000bf05270 */
[----:B------:R-:W-:Y:S02]  /*2210*/  DMUL R56, R56, R46 ;  /* 0x0000002e38387228 */ /* 0x000fe40000000000 */
[----:B------:R-:W-:-:S06]  /*2220*/  DMUL R40, R40, R4 ;  /* 0x0000000428287228 */ /* 0x000fcc0000000000 */
[----:B------:R-:W-:Y:S02]  /*2230*/  DMUL R56, R56, R46 ;  /* 0x0000002e38387228 */ /* 0x000fe40000000000 */
[----:B------:R-:W-:-:S06]  /*2240*/  DMUL R40, R40, R4 ;  /* 0x0000000428287228 */ /* 0x000fcc0000000000 */
[----:B------:R-:W-:Y:S02]  /*2250*/  DMUL R56, R56, R46 ;  /* 0x0000002e38387228 */ /* 0x000fe40000000000 */
[----:B------:R-:W-:Y:S01]  /*2260*/  DMUL R40, R40, R4 ;  /* 0x0000000428287228 */ /* 0x000fe20000000000 */
[----:B------:R-:W-:Y:S10]  /*2270*/  BRA.U UP0, `(.L_x_32) ;  /* 0xfffffffd00d47547 */ /* 0x000ff4000b83ffff */
.L_x_31:
        /* <DEDUP_REMOVED lines=12> */
.L_x_30:
[----:B------:R-:W-:Y:S02]  /*2340*/  DMUL R40, R40, R4 ;  /* 0x0000000428287228 */ /* 0x000fe40000000000 */
[----:B------:R-:W-:-:S11]  /*2350*/  DMUL R38, R56, R46 ;  /* 0x0000002e38267228 */ /* 0x000fd60000000000 */
.L_x_29:
[----:B------:R-:W0:Y:S01]  /*2360*/  I2F.F64.U32 R42, UR10 ;  /* 0x0000000a002a7d12 */ /* 0x000e220008201800 */
[----:B------:R-:W-:Y:S02]  /*2370*/  ISETP.LT.AND P0, PT, RZ, UR10, PT ;  /* 0x0000000aff007c0c */ /* 0x000fe4000bf01270 */
[----:B------:R-:W-:-:S05]  /*2380*/  ISETP.LT.AND P1, PT, RZ, UR12, PT ;  /* 0x0000000cff007c0c */ /* 0x000fca000bf21270 */
[----:B------:R-:W1:Y:S01]  /*2390*/  I2F.F64.U32 R44, UR11 ;  /* 0x0000000b002c7d12 */ /* 0x000e620008201800 */
[----:B0-----:R-:W-:-:S08]  /*23a0*/  DMUL R42, R54, R42 ;  /* 0x0000002a362a7228 */ /* 0x001fd00000000000 */
[----:B------:R-:W-:Y:S02]  /*23b0*/  DFMA R42, R42, R40, RZ ;  /* 0x000000282a2a722b */ /* 0x000fe400000000ff */
[----:B-1----:R-:W-:-:S08]  /*23c0*/  DMUL R44, R56, R44 ;  /* 0x0000002c382c7228 */ /* 0x002fd00000000000 */
[----:B------:R-:W-:Y:S02]  /*23d0*/  FSEL R42, R42, RZ, P0 ;  /* 0x000000ff2a2a7208 */ /* 0x000fe40000000000 */
[----:B------:R-:W-:Y:S02]  /*23e0*/  FSEL R43, R43, RZ, P0 ;  /* 0x000000ff2b2b7208 */ /* 0x000fe40000000000 */
[----:B------:R-:W-:-:S04]  /*23f0*/  ISETP.LT.AND P0, PT, RZ, UR11, PT ;  /* 0x0000000bff007c0c */ /* 0x000fc8000bf01270 */
[----:B------:R-:W-:-:S10]  /*2400*/  DFMA R44, R44, R36, R42 ;  /* 0x000000242c2c722b */ /* 0x000fd4000000002a */
[----:B------:R-:W-:Y:S02]  /*2410*/  FSEL R58, R44, R42, P0 ;  /* 0x0000002a2c3a7208 */ /* 0x000fe40000000000 */
[----:B------:R-:W-:Y:S02]  /*2420*/  FSEL R59, R45, R43, P0 ;  /* 0x0000002b2d3b7208 */ /* 0x000fe40000000000 */
[----:B------:R-:W-:-:S04]  /*2430*/  @!P1 CS2R R44, SRZ ;  /* 0x00000000002c9805 */ /* 0x000fc8000001ff00 */
[----:B------:R-:W-:Y:S01]  /*2440*/  @!P1 DMUL R42, R6, R58 ;  /* 0x0000003a062a9228 */ /* 0x000fe20000000000 */
[----:B------:R-:W-:Y:S10]  /*2450*/  @!P1 BRA `(.L_x_36) ;  /* 0x0000000400549947 */ /* 0x000ff40003800000 */
[----:B------:R-:W-:Y:S01]  /*2460*/  UISETP.NE.AND UP0, UPT, UR12, 0x1, UPT ;  /* 0x000000010c00788c */ /* 0x000fe2000bf05270 */
[----:B------:R-:W-:Y:S02]  /*2470*/  IMAD.MOV.U32 R42, RZ, RZ, 0x0 ;  /* 0x00000000ff2a7424 */ /* 0x000fe400078e00ff */
[----:B------:R-:W-:-:S06]  /*2480*/  IMAD.MOV.U32 R43, RZ, RZ, 0x3ff00000 ;  /* 0x3ff00000ff2b7424 */ /* 0x000fcc00078e00ff */
[----:B------:R-:W-:Y:S05]  /*2490*/  BRA.U !UP0, `(.L_x_37) ;  /* 0x0000000508207547 */ /* 0x000fea000b800000 */
[----:B------:R-:W-:Y:S01]  /*24a0*/  UIADD3 UR8, UPT, UPT, UR12, -0x2, URZ ;  /* 0xfffffffe0c087890 */ /* 0x000fe2000fffe0ff */
[----:B------:R-:W-:Y:S01]  /*24b0*/  MOV R42, 0x0 ;  /* 0x00000000002a7802 */ /* 0x000fe20000000f00 */
[----:B------:R-:W-:Y:S01]  /*24c0*/  UIADD3 UR7, UPT, UPT, UR12, -0x1, URZ ;  /* 0xffffffff0c077890 */ /* 0x000fe2000fffe0ff */
[----:B------:R-:W-:Y:S01]  /*24d0*/  IMAD.MOV.U32 R43, RZ, RZ, 0x3ff00000 ;  /* 0x3ff00000ff2b7424 */ /* 0x000fe200078e00ff */
[----:B------:R-:W-:Y:S02]  /*24e0*/  UISETP.GE.U32.AND UP0, UPT, UR8, 0x3, UPT ;  /* 0x000000030800788c */ /* 0x000fe4000bf06070 */
[----:B------:R-:W-:-:S07]  /*24f0*/  ULOP3.LUT UR10, UR7, 0x3, URZ, 0xc0, !UPT ;  /* 0x00000003070a7892 */ /* 0x000fce000f8ec0ff */
[----:B------:R-:W-:Y:S05]  /*2500*/  BRA.U !UP0, `(.L_x_38) ;  /* 0x0000000108d87547 */ /* 0x000fea000b800000 */
[----:B------:R-:W-:Y:S01]  /*2510*/  ULOP3.LUT UR8, UR7, 0xfffffffc, URZ, 0xc0, !UPT ;  /* 0xfffffffc07087892 */ /* 0x000fe2000f8ec0ff */
[----:B------:R-:W-:Y:S02]  /*2520*/  IMAD.MOV.U32 R42, RZ, RZ, 0x0 ;  /* 0x00000000ff2a7424 */ /* 0x000fe400078e00ff */
[----:B------:R-:W-:Y:S01]  /*2530*/  IMAD.MOV.U32 R43, RZ, RZ, 0x3ff00000 ;  /* 0x3ff00000ff2b7424 */ /* 0x000fe200078e00ff */
[----:B------:R-:W-:Y:S01]  /*2540*/  UISETP.GT.AND UP0, UPT, UR8, URZ, UPT ;  /* 0x000000ff0800728c */ /* 0x000fe2000bf04270 */
[----:B------:R-:W-:-:S08]  /*2550*/  UMOV UR7, URZ ;  /* 0x000000ff00077c82 */ /* 0x000fd00008000000 */
[----:B------:R-:W-:Y:S05]  /*2560*/  BRA.U !UP0, `(.L_x_39) ;  /* 0x0000000108a47547 */ /* 0x000fea000b800000 */
[----:B------:R-:W-:Y:S01]  /*2570*/  UIADD3 UR9, UPT, UPT, UR8, -UR7, URZ ;  /* 0x8000000708097290 */ /* 0x000fe2000fffe0ff */
[----:B------:R-:W-:-:S03]  /*2580*/  PLOP3.LUT P0, PT, PT, PT, PT, 0x80, 0x8 ;  /* 0x000000000008781c */ /* 0x000fc60003f0f070 */
[----:B------:R-:W-:-:S09]  /*2590*/  UISETP.GT.AND UP0, UPT, UR9, 0xc, UPT ;  /* 0x0000000c0900788c */ /* 0x000fd2000bf04270 */
[----:B------:R-:W-:Y:S05]  /*25a0*/  BRA.U !UP0, `(.L_x_40) ;  /* 0x0000000108547547 */ /* 0x000fea000b800000 */
[----:B------:R-:W-:Y:S01]  /*25b0*/  PLOP3.LUT P0, PT, PT, PT, PT, 0x8, 0x80 ;  /* 0x000000000080781c */ /* 0x000fe20003f0e170 */
[----:B------:R-:W-:-:S12]  /*25c0*/  UIADD3 UR9, UPT, UPT, UR8, -0xc, URZ ;  /* 0xfffffff408097890 */ /* 0x000fd8000fffe0ff */
.L_x_41:
[----:B------:R-:W-:Y:S01]  /*25d0*/  DMUL R42, R42, R26 ;  /* 0x0000001a2a2a7228 */ /* 0x000fe20000000000 */
[----:B------:R-:W-:-:S04]  /*25e0*/  UIADD3 UR7, UPT, UPT, UR7, 0x10, URZ ;  /* 0x0000001007077890 */ /* 0x000fc8000fffe0ff */
[----:B------:R-:W-:-:S03]  /*25f0*/  UISETP.GE.AND UP0, UPT, UR7, UR9, UPT ;  /* 0x000000090700728c */ /* 0x000fc6000bf06270 */
[----:B------:R-:W-:-:S08]  /*2600*/  DMUL R42, R42, R26 ;  /* 0x0000001a2a2a7228 */ /* 0x000fd00000000000 */
        /* <DEDUP_REMOVED lines=13> */
[----:B------:R-:W-:Y:S01]  /*26e0*/  DMUL R42, R42, R26 ;  /* 0x0000001a2a2a7228 */ /* 0x000fe20000000000 */
[----:B------:R-:W-:Y:S10]  /*26f0*/  BRA.U !UP0, `(.L_x_41) ;  /* 0xfffffffd08b47547 */ /* 0x000ff4000b83ffff */
.L_x_40:
[----:B------:R-:W-:-:S04]  /*2700*/  UIADD3 UR9, UPT, UPT, UR8, -UR7, URZ ;  /* 0x8000000708097290 */ /* 0x000fc8000fffe0ff */
[----:B------:R-:W-:-:S09]  /*2710*/  UISETP.GT.AND UP0, UPT, UR9, 0x4, UPT ;  /* 0x000000040900788c */ /* 0x000fd2000bf04270 */
[----:B------:R-:W-:Y:S05]  /*2720*/  BRA.U !UP0, `(.L_x_42) ;  /* 0x0000000108287547 */ /* 0x000fea000b800000 */
[----:B------:R-:W-:Y:S01]  /*2730*/  DMUL R42, R42, R26 ;  /* 0x0000001a2a2a7228 */ /* 0x000fe20000000000 */
[----:B------:R-:W-:Y:S01]  /*2740*/  PLOP3.LUT P0, PT, PT, PT, PT, 0x8, 0x80 ;  /* 0x000000000080781c */ /* 0x000fe20003f0e170 */
[----:B------:R-:W-:-:S06]  /*2750*/  UIADD3 UR7, UPT, UPT, UR7, 0x8, URZ ;  /* 0x0000000807077890 */ /* 0x000fcc000fffe0ff */
[----:B------:R-:W-:-:S08]  /*2760*/  DMUL R42, R42, R26 ;  /* 0x0000001a2a2a7228 */ /* 0x000fd00000000000 */
[----:B------:R-:W-:-:S08]  /*2770*/  DMUL R42, R42, R26 ;  /* 0x0000001a2a2a7228 */ /* 0x000fd00000000000 */
[----:B------:R-:W-:-:S08]  /*2780*/  DMUL R42, R42, R26 ;  /* 0x0000001a2a2a7228 */ /* 0x000fd00000000000 */
[----:B------:R-:W-:-:S08]  /*2790*/  DMUL R42, R42, R26 ;  /* 0x0000001a2a2a7228 */ /* 0x000fd00000000000 */
[----:B------:R-:W-:-:S08]  /*27a0*/  DMUL R42, R42, R26 ;  /* 0x0000001a2a2a7228 */ /* 0x000fd00000000000 */
[----:B------:R-:W-:-:S08]  /*27b0*/  DMUL R42, R42, R26 ;  /* 0x0000001a2a2a7228 */ /* 0x000fd00000000000 */
[----:B------:R-:W-:-:S11]  /*27c0*/  DMUL R42, R42, R26 ;  /* 0x0000001a2a2a7228 */ /* 0x000fd60000000000 */
.L_x_42:
[----:B------:R-:W-:-:S04]  /*27d0*/  MOV R0, UR7 ;  /* 0x0000000700007c02 */ /* 0x000fc80008000f00 */
[----:B------:R-:W-:-:S13]  /*27e0*/  ISETP.EQ.AND P1, PT, R0, UR8, PT ;  /* 0x0000000800007c0c */ /* 0x000fda000bf22270 */
[----:B------:R-:W-:Y:S05]  /*27f0*/  @!P0 BRA P1, `(.L_x_38) ;  /* 0x00000000001c8947 */ /* 0x000fea0000800000 */
.L_x_39:
[----:B------:R-:W-:Y:S01]  /*2800*/  DMUL R42, R42, R26 ;  /* 0x0000001a2a2a7228 */ /* 0x000fe20000000000 */
[----:B------:R-:W-:-:S04]  /*2810*/  UIADD3 UR7, UPT, UPT, UR7, 0x4, URZ ;  /* 0x0000000407077890 */ /* 0x000fc8000fffe0ff */
[----:B------:R-:W-:-:S03]  /*2820*/  UISETP.NE.AND UP0, UPT, UR7, UR8, UPT ;  /* 0x000000080700728c */ /* 0x000fc6000bf05270 */
[----:B------:R-:W-:-:S08]  /*2830*/  DMUL R42, R42, R26 ;  /* 0x0000001a2a2a7228 */ /* 0x000fd00000000000 */
[----:B------:R-:W-:-:S08]  /*2840*/  DMUL R42, R42, R26 ;  /* 0x0000001a2a2a7228 */ /* 0x000fd00000000000 */
[----:B------:R-:W-:Y:S01]  /*2850*/  DMUL R42, R42, R26 ;  /* 0x0000001a2a2a7228 */ /* 0x000fe20000000000 */
[----:B------:R-:W-:Y:S10]  /*2860*/  BRA.U UP0, `(.L_x_39) ;  /* 0xfffffffd00e47547 */ /* 0x000ff4000b83ffff */
.L_x_38:
[----:B------:R-:W-:-:S09]  /*2870*/  UISETP.NE.AND UP0, UPT, UR10, URZ, UPT ;  /* 0x000000ff0a00728c */ /* 0x000fd2000bf05270 */
[----:B------:R-:W-:Y:S05]  /*2880*/  BRA.U !UP0, `(.L_x_37) ;  /* 0x0000000108247547 */ /* 0x000fea000b800000 */
[----:B------:R-:W-:Y:S01]  /*2890*/  UISETP.NE.AND UP0, UPT, UR10, 0x1, UPT ;  /* 0x000000010a00788c */ /* 0x000fe2000bf05270 */
[----:B------:R-:W-:-:S05]  /*28a0*/  DMUL R42, R42, R26 ;  /* 0x0000001a2a2a7228 */ /* 0x000fca0000000000 */
[----:B------:R-:W-:-:S05]  /*28b0*/  PLOP3.LUT P0, PT, PT, PT, UP0, 0x80, 0x8 ;  /* 0x000000000008781c */ /* 0x000fca0003f0f008 */
[----:B------:R-:W-:-:S06]  /*28c0*/  @UP0 UISETP.NE.AND UP0, UPT, UR10, 0x2, UPT ;  /* 0x000000020a00088c */ /* 0x000fcc000bf05270 */
[----:B------:R-:W-:Y:S02]  /*28d0*/  PLOP3.LUT P1, PT, PT, PT, UP0, 0x80, 0x8 ;  /* 0x000000000008781c */ /* 0x000fe40003f2f008 */
[----:B------:R-:W-:-:S08]  /*28e0*/  @P0 DMUL R44, R42, R26 ;  /* 0x0000001a2a2c0228 */ /* 0x000fd00000000000 */
[----:B------:R-:W-:-:S10]  /*28f0*/  @P0 DMUL R60, R44, R26 ;  /* 0x0000001a2c3c0228 */ /* 0x000fd40000000000 */
[----:B------:R-:W-:Y:S02]  /*2900*/  @P0 FSEL R42, R44, R60, !P1 ;  /* 0x0000003c2c2a0208 */ /* 0x000fe40004800000 */
[----:B------:R-:W-:-:S07]  /*2910*/  @P0 FSEL R43, R45, R61, !P1 ;  /* 0x0000003d2d2b0208 */ /* 0x000fce0004800000 */
.L_x_37:
[----:B------:R-:W0:Y:S01]  /*2920*/  I2F.F64.U32 R44, UR12 ;  /* 0x0000000c002c7d12 */ /* 0x000e220008201800 */
[----:B------:R-:W-:Y:S02]  /*2930*/  DMUL R34, R40, R34 ;  /* 0x0000002228227228 */ /* 0x000fe40000000000 */
[----:B------:R-:W-:-:S06]  /*2940*/  DMUL R58, R6, R58 ;  /* 0x0000003a063a7228 */ /* 0x000fcc0000000000 */
[----:B------:R-:W-:Y:S02]  /*2950*/  DFMA R34, R38, R36, R34 ;  /* 0x000000242622722b */ /* 0x000fe40000000022 */
[----:B0-----:R-:W-:Y:S02]  /*2960*/  DMUL R44, R6, R44 ;  /* 0x0000002c062c7228 */ /* 0x001fe40000000000 */
[----:B------:R-:W-:-:S06]  /*2970*/  DMUL R6, R42, R26 ;  /* 0x0000001a2a067228 */ /* 0x000fcc0000000000 */
[----:B------:R-:W-:Y:S02]  /*2980*/  DMUL R44, R44, R42 ;  /* 0x0000002a2c2c7228 */ /* 0x000fe40000000000 */
[----:B------:R-:W-:-:S06]  /*2990*/  DMUL R42, R58, R6 ;  /* 0x000000063a2a7228 */ /* 0x000fcc0000000000 */
[----:B------:R-:W-:-:S11]  /*29a0*/  DMUL R44, R44, R34 ;  /* 0x000000222c2c7228 */ /* 0x000fd60000000000 */
.L_x_36:
[----:B------:R-:W2:Y:S01]  /*29b0*/  LDG.E.64 R34, desc[UR14][R14.64] ;  /* 0x0000000e0e227981 */ /* 0x000ea2000c1e1b00 */
[----:B------:R-:W-:-:S08]  /*29c0*/  DMUL R6, R44, R28 ;  /* 0x0000001c2c067228 */ /* 0x000fd00000000000 */
[----:B------:R-:W-:-:S08]  /*29d0*/  DFMA R6, R42, R48, R6 ;  /* 0x000000302a06722b */ /* 0x000fd00000000006 */
[----:B--2---:R-:W-:-:S07]  /*29e0*/  DADD R6, R6, R34 ;  /* 0x0000000006067229 */ /* 0x004fce0000000022 */
[----:B------:R0:W-:Y:S04]  /*29f0*/  STG.E.64 desc[UR14][R14.64], R6 ;  /* 0x000000060e007986 */ /* 0x0001e8000c101b0e */
[----:B------:R-:W2:Y:S01]  /*2a00*/  LDG.E.64 R36, desc[UR14][R16.64] ;  /* 0x0000000e10247981 */ /* 0x000ea2000c1e1b00 */
[----:B------:R-:W-:-:S08]  /*2a10*/  DMUL R34, R44, R30 ;  /* 0x0000001e2c227228 */ /* 0x000fd00000000000 */
[----:B------:R-:W-:-:S08]  /*2a20*/  DFMA R34, R42, R50, R34 ;  /* 0x000000322a22722b */ /* 0x000fd00000000022 */
[----:B--2---:R-:W-:-:S07]  /*2a30*/  DADD R34, R34, R36 ;  /* 0x0000000022227229 */ /* 0x004fce0000000024 */
[----:B------:R0:W-:Y:S04]  /*2a40*/  STG.E.64 desc[UR14][R16.64], R34 ;  /* 0x0000002210007986 */ /* 0x0001e8000c101b0e */
[----:B------:R-:W2:Y:S01]  /*2a50*/  LDG.E.64 R36, desc[UR14][R18.64] ;  /* 0x0000000e12247981 */ /* 0x000ea2000c1e1b00 */
[----:B------:R-:W-:Y:S01]  /*2a60*/  DMUL R44, R44, R32 ;  /* 0x000000202c2c7228 */ /* 0x000fe20000000000 */
[----:B------:R-:W-:-:S04]  /*2a70*/  UIADD3 UR6, UPT, UPT, UR6, 0x1, URZ ;  /* 0x0000000106067890 */ /* 0x000fc8000fffe0ff */
[----:B------:R-:W-:-:S03]  /*2a80*/  UISETP.NE.AND UP0, UPT, UR6, UR16, UPT ;  /* 0x000000100600728c */ /* 0x000fc6000bf05270 */
[----:B------:R-:W-:-:S08]  /*2a90*/  DFMA R44, R42, R52, R44 ;  /* 0x000000342a2c722b */ /* 0x000fd0000000002c */
[----:B--2---:R-:W-:-:S07]  /*2aa0*/  DADD R36, R44, R36 ;  /* 0x000000002c247229 */ /* 0x004fce0000000024 */
[----:B------:R0:W-:Y:S01]  /*2ab0*/  STG.E.64 desc[UR14][R18.64], R36 ;  /* 0x0000002412007986 */ /* 0x0001e2000c101b0e */
[----:B------:R-:W-:Y:S05]  /*2ac0*/  BRA.U UP0, `(.L_x_43) ;  /* 0xffffffe900007547 */ /* 0x000fea000b83ffff */
.L_x_21:
[----:B------:R-:W1:Y:S01]  /*2ad0*/  LDCU UR6, c[0x0][0x388] ;  /* 0x00007100ff0677ac */ /* 0x000e620008000800 */
[----:B------:R-:W-:-:S04]  /*2ae0*/  UIADD3 UR5, UPT, UPT, UR5, 0x1, URZ ;  /* 0x0000000105057890 */ /* 0x000fc8000fffe0ff */
[----:B-1----:R-:W-:-:S09]  /*2af0*/  UISETP.NE.AND UP0, UPT, UR5, UR6, UPT ;  /* 0x000000060500728c */ /* 0x002fd2000bf05270 */
[----:B------:R-:W-:Y:S05]  /*2b00*/  BRA.U UP0, `(.L_x_44) ;  /* 0xffffffdd00707547 */ /* 0x000fea000b83ffff */
[----:B------:R-:W1:Y:S01]  /*2b10*/  LDC R0, c[0x0][0x384] ;  /* 0x0000e100ff007b82 */ /* 0x000e620000000800 */
[----:B------:R-:W-:-:S06]  /*2b20*/  UIADD3 UR4, UPT, UPT, UR4, 0x1, URZ ;  /* 0x0000000104047890 */ /* 0x000fcc000fffe0ff */
[----:B-1----:R-:W-:-:S13]  /*2b30*/  ISETP.NE.AND P0, PT, R0, UR4, PT ;  /* 0x0000000400007c0c */ /* 0x002fda000bf05270 */
[----:B------:R-:W-:Y:S05]  /*2b40*/  @!P0 BRA `(.L_x_45) ;  /* 0x0000000400b08947 */ /* 0x000fea0003800000 */
[----:B------:R-:W-:Y:S05]  /*2b50*/  BRA `(.L_x_46) ;  /* 0xffffffd4009c7947 */ /* 0x000fea000383ffff */
.L_x_1:
[----:B------:R-:W-:Y:S01]  /*2b60*/  ISETP.GE.U32.AND P0, PT, R4, 0x3, PT ;  /* 0x000000030400780c */ /* 0x000fe20003f06070 */
[----:B------:R-:W-:Y:S01]  /*2b70*/  IMAD.MOV.U32 R3, RZ, RZ, RZ ;  /* 0x000000ffff037224 */ /* 0x000fe200078e00ff */
[----:B------:R-:W-:-:S04]  /*2b80*/  LOP3.LUT R10, R0, 0x3, RZ, 0xc0, !PT ;  /* 0x00000003000a7812 */ /* 0x000fc800078ec0ff */
[----:B------:R-:W-:-:S07]  /*2b90*/  ISETP.NE.AND P1, PT, R10, RZ, PT ;  /* 0x000000ff0a00720c */ /* 0x000fce0003f25270 */
[----:B------:R-:W-:Y:S06]  /*2ba0*/  @!P0 BRA `(.L_x_47) ;  /* 0x0000000000588947 */ /* 0x000fec0003800000 */
[----:B------:R-:W0:Y:S01]  /*2bb0*/  LDC.64 R8, c[0x0][0x3c8] ;  /* 0x0000f200ff087b82 */ /* 0x000e220000000a00 */
[----:B------:R-:W-:Y:S01]  /*2bc0*/  LOP3.LUT R3, R0, 0x7ffffffc, RZ, 0xc0, !PT ;  /* 0x7ffffffc00037812 */ /* 0x000fe200078ec0ff */
[----:B------:R-:W-:-:S06]  /*2bd0*/  UMOV UR4, URZ ;  /* 0x000000ff00047c82 */ /* 0x000fcc0008000000 */
.L_x_48:
[----:B-1----:R-:W-:Y:S01]  /*2be0*/  VIADD R5, R2, UR4 ;  /* 0x0000000402057c36 */ /* 0x002fe20008000000 */
[----:B------:R-:W-:-:S03]  /*2bf0*/  UIADD3 UR4, UPT, UPT, UR4, 0x4, URZ ;  /* 0x0000000404047890 */ /* 0x000fc6000fffe0ff */
[----:B0-----:R-:W-:-:S03]  /*2c00*/  IMAD.WIDE R4, R5, 0x8, R8 ;  /* 0x0000000805047825 */ /* 0x001fc600078e0208 */
[----:B------:R-:W-:Y:S02]  /*2c10*/  ISETP.NE.AND P0, PT, R3, UR4, PT ;  /* 0x0000000403007c0c */ /* 0x000fe4000bf05270 */
[----:B------:R1:W-:Y:S01]  /*2c20*/  STG.E.64 desc[UR14][R4.64], RZ ;  /* 0x000000ff04007986 */ /* 0x0003e2000c101b0e */
[----:B------:R-:W-:-:S05]  /*2c30*/  IMAD.WIDE.U32 R6, R0, 0x8, R4 ;  /* 0x0000000800067825 */ /* 0x000fca00078e0004 */
[----:B------:R1:W-:Y:S01]  /*2c40*/  STG.E.64 desc[UR14][R6.64], RZ ;  /* 0x000000ff06007986 */ /* 0x0003e2000c101b0e */
[----:B------:R-:W-:-:S05]  /*2c50*/  IMAD.WIDE.U32 R12, R0, 0x8, R6 ;  /* 0x00000008000c7825 */ /* 0x000fca00078e0006 */
[----:B------:R1:W-:Y:S04]  /*2c60*/  STG.E.64 desc[UR14][R12.64], RZ ;  /* 0x000000ff0c007986 */ /* 0x0003e8000c101b0e */
        /* <DEDUP_REMOVED lines=8> */
[----:B------:R1:W-:Y:S01]  /*2cf0*/  STG.E.64 desc[UR14][R12.64+0x18], RZ ;  /* 0x000018ff0c007986 */ /* 0x0003e2000c101b0e */
[----:B------:R-:W-:Y:S05]  /*2d00*/  @P0 BRA `(.L_x_48) ;  /* 0xfffffffc00b40947 */ /* 0x000fea000383ffff */
.L_x_47:
[----:B------:R-:W-:Y:S05]  /*2d10*/  @!P1 BRA `(.L_x_45) ;  /* 0x00000004003c9947 */ /* 0x000fea0003800000 */
[----:B------:R-:W-:Y:S02]  /*2d20*/  ISETP.NE.AND P0, PT, R10, 0x1, PT ;  /* 0x000000010a00780c */ /* 0x000fe40003f05270 */
[----:B-1----:R-:W-:-:S04]  /*2d30*/  LOP3.LUT R4, R0, 0x1, RZ, 0xc0, !PT ;  /* 0x0000000100047812 */ /* 0x002fc800078ec0ff */
[----:B------:R-:W-:-:S07]  /*2d40*/  ISETP.NE.U32.AND P1, PT, R4, 0x1, PT ;  /* 0x000000010400780c */ /* 0x000fce0003f25070 */
[----:B------:R-:W-:Y:S06]  /*2d50*/  @!P0 BRA `(.L_x_49) ;  /* 0x0000000000308947 */ /* 0x000fec0003800000 */
[----:B------:R-:W0:Y:S01]  /*2d60*/  LDC.64 R4, c[0x0][0x3c8] ;  /* 0x0000f200ff047b82 */ /* 0x000e220000000a00 */
[----:B------:R-:W-:Y:S01]  /*2d70*/  IMAD.IADD R7, R2, 0x1, R3 ;  /* 0x0000000102077824 */ /* 0x000fe200078e0203 */
[----:B------:R-:W-:-:S03]  /*2d80*/  IADD3 R3, PT, PT, R3, 0x2, RZ ;  /* 0x0000000203037810 */ /* 0x000fc60007ffe0ff */
[----:B0-----:R-:W-:-:S05]  /*2d90*/  IMAD.WIDE R4, R7, 0x8, R4 ;  /* 0x0000000807047825 */ /* 0x001fca00078e0204 */
[----:B------:R0:W-:Y:S01]  /*2da0*/  STG.E.64 desc[UR14][R4.64], RZ ;  /* 0x000000ff04007986 */ /* 0x0001e2000c101b0e */
[----:B------:R-:W-:-:S05]  /*2db0*/  IMAD.WIDE.U32 R6, R0, 0x8, R4 ;  /* 0x0000000800067825 */ /* 0x000fca00078e0004 */
[----:B------:R0:W-:Y:S01]  /*2dc0*/  STG.E.64 desc[UR14][R6.64], RZ ;  /* 0x000000ff06007986 */ /* 0x0001e2000c101b0e */
[----:B------:R-:W-:-:S05]  /*2dd0*/  IMAD.WIDE.U32 R8, R0, 0x8, R6 ;  /* 0x0000000800087825 */ /* 0x000fca00078e0006 */
[----:B------:R0:W-:Y:S04]  /*2de0*/  STG.E.64 desc[UR14][R8.64], RZ ;  /* 0x000000ff08007986 */ /* 0x0001e8000c101b0e */
[----:B------:R0:W-:Y:S04]  /*2df0*/  STG.E.64 desc[UR14][R4.64+0x8], RZ ;  /* 0x000008ff04007986 */ /* 0x0001e8000c101b0e */
[----:B------:R0:W-:Y:S04]  /*2e00*/  STG.E.64 desc[UR14][R6.64+0x8], RZ ;  /* 0x000008ff06007986 */ /* 0x0001e8000c101b0e */
[----:B------:R0:W-:Y:S02]  /*2e10*/  STG.E.64 desc[UR14][R8.64+0x8], RZ ;  /* 0x000008ff08007986 */ /* 0x0001e4000c101b0e */
.L_x_49:
[----:B------:R-:W-:Y:S05]  /*2e20*/  @P1 BRA `(.L_x_45) ;  /* 0x0000000000f81947 */ /* 0x000fea0003800000 */
[----:B0-----:R-:W0:Y:S01]  /*2e30*/  LDC.64 R4, c[0x0][0x3c8] ;  /* 0x0000f200ff047b82 */ /* 0x001e220000000a00 */
[----:B------:R-:W-:-:S04]  /*2e40*/  IMAD.IADD R3, R2, 0x1, R3 ;  /* 0x0000000102037824 */ /* 0x000fc800078e0203 */
[----:B0-----:R-:W-:-:S05]  /*2e50*/  IMAD.WIDE R4, R3, 0x8, R4 ;  /* 0x0000000803047825 */ /* 0x001fca00078e0204 */
[----:B------:R3:W-:Y:S01]  /*2e60*/  STG.E.64 desc[UR14][R4.64], RZ ;  /* 0x000000ff04007986 */ /* 0x0007e2000c101b0e */
[----:B------:R-:W-:-:S05]  /*2e70*/  IMAD.WIDE.U32 R6, R0, 0x8, R4 ;  /* 0x0000000800067825 */ /* 0x000fca00078e0004 */
[----:B------:R3:W-:Y:S01]  /*2e80*/  STG.E.64 desc[UR14][R6.64], RZ ;  /* 0x000000ff06007986 */ /* 0x0007e2000c101b0e */
[----:B------:R-:W-:-:S05]  /*2e90*/  IMAD.WIDE.U32 R8, R0, 0x8, R6 ;  /* 0x0000000800087825 */ /* 0x000fca00078e0006 */
[----:B------:R3:W-:Y:S01]  /*2ea0*/  STG.E.64 desc[UR14][R8.64], RZ ;  /* 0x000000ff08007986 */ /* 0x0007e2000c101b0e */
[----:B------:R-:W-:Y:S05]  /*2eb0*/  BRA `(.L_x_45) ;  /* 0x0000000000d47947 */ /* 0x000fea0003800000 */
.L_x_0:
        /* <DEDUP_REMOVED lines=8> */
.L_x_51:
        /* <DEDUP_REMOVED lines=19> */
.L_x_50:
[----:B------:R-:W-:Y:S05]  /*3070*/  @!P1 BRA `(.L_x_45) ;  /* 0x0000000000649947 */ /* 0x000fea0003800000 */
[----:B------:R-:W-:Y:S02]  /*3080*/  ISETP.NE.AND P0, PT, R12, 0x1, PT ;  /* 0x000000010c00780c */ /* 0x000fe40003f05270 */
[----:B-1----:R-:W-:-:S04]  /*3090*/  LOP3.LUT R4, R0, 0x1, RZ, 0xc0, !PT ;  /* 0x0000000100047812 */ /* 0x002fc800078ec0ff */
[----:B------:R-:W-:-:S07]  /*30a0*/  ISETP.NE.U32.AND P1, PT, R4, 0x1, PT ;  /* 0x000000010400780c */ /* 0x000fce0003f25070 */
[----:B------:R-:W-:Y:S06]  /*30b0*/  @!P0 BRA `(.L_x_52) ;  /* 0x0000000000308947 */ /* 0x000fec0003800000 */
[----:B------:R-:W0:Y:S01]  /*30c0*/  LDC.64 R4, c[0x0][0x3c8] ;  /* 0x0000f200ff047b82 */ /* 0x000e220000000a00 */
[----:B------:R-:W-:Y:S01]  /*30d0*/  IADD3 R7, PT, PT, R2, R3, RZ ;  /* 0x0000000302077210 */ /* 0x000fe20007ffe0ff */
[----:B------:R-:W-:-:S04]  /*30e0*/  VIADD R3, R3, 0x2 ;  /* 0x0000000203037836 */ /* 0x000fc80000000000 */
        /* <DEDUP_REMOVED lines=9> */
.L_x_52:
        /* <DEDUP_REMOVED lines=8> */
[----:B------:R2:W-:Y:S02]  /*3200*/  STG.E.64 desc[UR14][R8.64], RZ ;  /* 0x000000ff08007986 */ /* 0x0005e4000c101b0e */
.L_x_45:
[C---:B------:R-:W-:Y:S01]  /*3210*/  VIADD R3, R0.reuse, 0xffffffff ;  /* 0xffffffff00037836 */ /* 0x040fe20000000000 */
[----:B------:R-:W-:-:S04]  /*3220*/  LOP3.LUT R28, R0, 0x7, RZ, 0xc0, !PT ;  /* 0x00000007001c7812 */ /* 0x000fc800078ec0ff */
[----:B------:R-:W-:Y:S01]  /*3230*/  ISETP.GE.U32.AND P0, PT, R3, 0x7, PT ;  /* 0x000000070300780c */ /* 0x000fe20003f06070 */
[----:B------:R-:W-:Y:S01]  /*3240*/  HFMA2 R3, -RZ, RZ, 0, 0 ;  /* 0x00000000ff037431 */ /* 0x000fe200000001ff */
[----:B------:R-:W-:-:S11]  /*3250*/  ISETP.NE.AND P1, PT, R28, RZ, PT ;  /* 0x000000ff1c00720c */ /* 0x000fd60003f25270 */
[----:B------:R-:W-:Y:S05]  /*3260*/  @!P0 BRA `(.L_x_53) ;  /* 0x0000000400508947 */ /* 0x000fea0003800000 */
[----:B0123--:R-:W0:Y:S01]  /*3270*/  LDC.64 R4, c[0x0][0x3c8] ;  /* 0x0000f200ff047b82 */ /* 0x00fe220000000a00 */
[----:B------:R-:W1:Y:S01]  /*3280*/  LDCU.64 UR4, c[0x0][0x3c8] ;  /* 0x00007900ff0477ac */ /* 0x000e620008000a00 */
[----:B------:R-:W-:Y:S01]  /*3290*/  LOP3.LUT R3, R0, 0x7ffffff8, RZ, 0xc0, !PT ;  /* 0x7ffffff800037812 */ /* 0x000fe200078ec0ff */
[----:B------:R-:W-:-:S04]  /*32a0*/  IMAD.MOV.U32 R17, RZ, RZ, R2 ;  /* 0x000000ffff117224 */ /* 0x000fc800078e0002 */
[----:B------:R-:W-:Y:S01]  /*32b0*/  IMAD.MOV R16, RZ, RZ, -R3 ;  /* 0x000000ffff107224 */ /* 0x000fe200078e0a03 */
[----:B-1----:R-:W-:-:S04]  /*32c0*/  UIADD3 UR4, UP0, UPT, UR4, 0x38, URZ ;  /* 0x0000003804047890 */ /* 0x002fc8000ff1e0ff */
[----:B------:R-:W-:Y:S01]  /*32d0*/  UIADD3.X UR5, UPT, UPT, URZ, UR5, URZ, UP0, !UPT ;  /* 0x00000005ff057290 */ /* 0x000fe200087fe4ff */
[----:B0-----:R-:W-:-:S04]  /*32e0*/  IMAD.WIDE.U32 R6, R0, 0x18, R4 ;  /* 0x0000001800067825 */ /* 0x001fc800078e0004 */
[----:B------:R-:W-:-:S04]  /*32f0*/  IMAD.WIDE.U32 R8, R0, 0x10, R4 ;  /* 0x0000001000087825 */ /* 0x000fc800078e0004 */
[----:B------:R-:W-:-:S07]  /*3300*/  IMAD.WIDE.U32 R4, R0, 0x8, R4 ;  /* 0x0000000800047825 */ /* 0x000fce00078e0004 */
.L_x_54:
[----:B------:R-:W-:Y:S01]  /*3310*/  IMAD.WIDE R14, R17, 0x8, R4 ;  /* 0x00000008110e7825 */ /* 0x000fe200078e0204 */
[----:B------:R-:W-:-:S03]  /*3320*/  MOV R11, UR5 ;  /* 0x00000005000b7c02 */ /* 0x000fc60008000f00 */
[----:B------:R-:W-:Y:S01]  /*3330*/  IMAD.U32 R10, RZ, RZ, UR4 ;  /* 0x00000004ff0a7e24 */ /* 0x000fe2000f8e00ff */
[----:B------:R-:W2:Y:S03]  /*3340*/  LDG.E.64 R20, desc[UR14][R14.64] ;  /* 0x0000000e0e147981 */ /* 0x000ea6000c1e1b00 */
[----:B------:R-:W-:-:S05]  /*3350*/  IMAD.WIDE R10, R17, 0x8, R10 ;  /* 0x00000008110a7825 */ /* 0x000fca00078e020a */
[----:B----4-:R-:W3:Y:S01]  /*3360*/  LDG.E.64 R18, desc[UR14][R10.64+-0x38] ;  /* 0xffffc80e0a127981 */ /* 0x010ee2000c1e1b00 */
[----:B------:R-:W-:-:S05]  /*3370*/  IMAD.WIDE R12, R17, 0x8, R8 ;  /* 0x00000008110c7825 */ /* 0x000fca00078e0208 */
[----:B------:R-:W4:Y:S01]  /*3380*/  LDG.E.64 R22, desc[UR14][R12.64] ;  /* 0x0000000e0c167981 */ /* 0x000f22000c1e1b00 */
[----:B--2---:R-:W-:-:S08]  /*3390*/  DMUL R20, R20, R20 ;  /* 0x0000001414147228 */ /* 0x004fd00000000000 */
[----:B---3--:R-:W-:Y:S01]  /*33a0*/  DFMA R20, R18, R18, R20 ;  /* 0x000000121214722b */ /* 0x008fe20000000014 */
[----:B------:R-:W-:-:S07]  /*33b0*/  IMAD.WIDE R18, R17, 0x8, R6 ;  /* 0x0000000811127825 */ /* 0x000fce00078e0206 */
[----:B----4-:R-:W-:-:S08]  /*33c0*/  DFMA R20, R22, R22, R20 ;  /* 0x000000161614722b */ /* 0x010fd00000000014 */
[----:B------:R-:W-:-:S07]  /*33d0*/  DMUL R20, R20, -0.5 ;  /* 0xbfe0000014147828 */ /* 0x000fce0000000000 */
[----:B------:R0:W-:Y:S04]  /*33e0*/  STG.E.64 desc[UR14][R18.64], R20 ;  /* 0x0000001412007986 */ /* 0x0001e8000c101b0e */
[----:B------:R-:W2:Y:S04]  /*33f0*/  LDG.E.64 R24, desc[UR14][R14.64+0x8] ;  /* 0x0000080e0e187981 */ /* 0x000ea8000c1e1b00 */
[----:B------:R-:W3:Y:S04]  /*3400*/  LDG.E.64 R22, desc[UR14][R10.64+-0x30] ;  /* 0xffffd00e0a167981 */ /* 0x000ee8000c1e1b00 */
[----:B------:R-:W4:Y:S01]  /*3410*/  LDG.E.64 R26, desc[UR14][R12.64+0x8] ;  /* 0x0000080e0c1a7981 */ /* 0x000f22000c1e1b00 */
[----:B--2---:R-:W-:-:S08]  /*3420*/  DMUL R24, R24, R24 ;  /* 0x0000001818187228 */ /* 0x004fd00000000000 */
[----:B---3--:R-:W-:-:S08]  /*3430*/  DFMA R24, R22, R22, R24 ;  /* 0x000000161618722b */ /* 0x008fd00000000018 */
[----:B----4-:R-:W-:-:S08]  /*3440*/  DFMA R24, R26, R26, R24 ;  /* 0x0000001a1a18722b */ /* 0x010fd00000000018 */
[----:B------:R-:W-:-:S07]  /*3450*/  DMUL R24, R24, -0.5 ;  /* 0xbfe0000018187828 */ /* 0x000fce0000000000 */
[----:B------:R1:W-:Y:S04]  /*3460*/  STG.E.64 desc[UR14][R18.64+0x8], R24 ;  /* 0x0000081812007986 */ /* 0x0003e8000c101b0e */
[----:B------:R-:W2:Y:S04]  /*3470*/  LDG.E.64 R26, desc[UR14][R14.64+0x10] ;  /* 0x0000100e0e1a7981 */ /* 0x000ea8000c1e1b00 */
[----:B------:R-:W3:Y:S04]  /*3480*/  LDG.E.64 R22, desc[UR14][R10.64+-0x28] ;  /* 0xffffd80e0a167981 */ /* 0x000ee8000c1e1b00 */
[----:B0-----:R-:W4:Y:S01]  /*3490*/  LDG.E.64 R20, desc[UR14][R12.64+0x10] ;  /* 0x0000100e0c147981 */ /* 0x001f22000c1e1b00 */
[----:B--2---:R-:W-:-:S08]  /*34a0*/  DMUL R26, R26, R26 ;  /* 0x0000001a1a1a7228 */ /* 0x004fd00000000000 */
[----:B---3--:R-:W-:-:S08]  /*34b0*/  DFMA R26, R22, R22, R26 ;  /* 0x00000016161a722b */ /* 0x008fd0000000001a */
[----:B----4-:R-:W-:-:S08]  /*34c0*/  DFMA R26, R20, R20, R26 ;  /* 0x00000014141a722b */ /* 0x010fd0000000001a */
[----:B------:R-:W-:-:S07]  /*34d0*/  DMUL R26, R26, -0.5 ;  /* 0xbfe000001a1a7828 */ /* 0x000fce0000000000 */
[----:B------:R0:W-:Y:S04]  /*34e0*/  STG.E.64 desc[UR14][R18.64+0x10], R26 ;  /* 0x0000101a12007986 */ /* 0x0001e8000c101b0e */
[----:B------:R-:W2:Y:S04]  /*34f0*/  LDG.E.64 R22, desc[UR14][R14.64+0x18] ;  /* 0x0000180e0e167981 */ /* 0x000ea8000c1e1b00 */
[----:B------:R-:W3:Y:S04]  /*3500*/  LDG.E.64 R20, desc[UR14][R10.64+-0x20] ;  /* 0xffffe00e0a147981 */ /* 0x000ee8000c1e1b00 */
[----:B-1----:R-:W4:Y:S01]  /*3510*/  LDG.E.64 R24, desc[UR14][R12.64+0x18] ;  /* 0x0000180e0c187981 */ /* 0x002f22000c1e1b00 */
        /* <DEDUP_REMOVED lines=31> */
[----:B-1----:R-:W5:Y:S01]  /*3710*/  LDG.E.64 R26, desc[UR14][R12.64+0x38] ;  /* 0x0000380e0c1a7981 */ /* 0x002f62000c1e1b00 */
[----:B------:R-:W-:-:S02]  /*3720*/  VIADD R16, R16, 0x8 ;  /* 0x0000000810107836 */ /* 0x000fc40000000000 */
[----:B------:R-:W-:-:S03]  /*3730*/  VIADD R17, R17, 0x8 ;  /* 0x0000000811117836 */ /* 0x000fc60000000000 */
[----:B------:R-:W-:Y:S01]  /*3740*/  ISETP.NE.AND P0, PT, R16, RZ, PT ;  /* 0x000000ff1000720c */ /* 0x000fe20003f05270 */
[----:B--2---:R-:W-:-:S08]  /*3750*/  DMUL R24, R24, R24 ;  /* 0x0000001818187228 */ /* 0x004fd00000000000 */
[----:B---3--:R-:W-:-:S08]  /*3760*/  DFMA R24, R20, R20, R24 ;  /* 0x000000141418722b */ /* 0x008fd00000000018 */
[----:B-----5:R-:W-:-:S08]  /*3770*/  DFMA R24, R26, R26, R24 ;  /* 0x0000001a1a18722b */ /* 0x020fd00000000018 */
[----:B------:R-:W-:-:S07]  /*3780*/  DMUL R24, R24, -0.5 ;  /* 0xbfe0000018187828 */ /* 0x000fce0000000000 */
[----:B------:R4:W-:Y:S01]  /*3790*/  STG.E.64 desc[UR14][R18.64+0x38], R24 ;  /* 0x0000381812007986 */ /* 0x0009e2000c101b0e */
[----:B------:R-:W-:Y:S05]  /*37a0*/  @P0 BRA `(.L_x_54) ;  /* 0xfffffff800d80947 */ /* 0x000fea000383ffff */
.L_x_53:
[----:B------:R-:W-:Y:S05]  /*37b0*/  @!P1 EXIT ;  /* 0x000000000000994d */ /* 0x000fea0003800000 */
[----:B------:R-:W-:Y:S02]  /*37c0*/  ISETP.GE.U32.AND P0, PT, R28, 0x4, PT ;  /* 0x000000041c00780c */ /* 0x000fe40003f06070 */
[----:B------:R-:W-:-:S04]  /*37d0*/  LOP3.LUT R20, R0, 0x3, RZ, 0xc0, !PT ;  /* 0x0000000300147812 */ /* 0x000fc800078ec0ff */
[----:B------:R-:W-:-:S07]  /*37e0*/  ISETP.NE.AND P1, PT, R20, RZ, PT ;  /* 0x000000ff1400720c */ /* 0x000fce0003f25270 */
[----:B------:R-:W-:Y:S06]  /*37f0*/  @!P0 BRA `(.L_x_55) ;  /* 0x00000000009c8947 */ /* 0x000fec0003800000 */
[----:B0123--:R-:W0:Y:S01]  /*3800*/  LDC.64 R4, c[0x0][0x3c8] ;  /* 0x0000f200ff047b82 */ /* 0x00fe220000000a00 */
[----:B------:R-:W-:-:S04]  /*3810*/  IMAD.IADD R7, R2, 0x1, R3 ;  /* 0x0000000102077824 */ /* 0x000fc800078e0203 */
[----:B0-----:R-:W-:-:S05]  /*3820*/  IMAD.WIDE R4, R7, 0x8, R4 ;  /* 0x0000000807047825 */ /* 0x001fca00078e0204 */
[----:B------:R-:W2:Y:S01]  /*3830*/  LDG.E.64 R6, desc[UR14][R4.64] ;  /* 0x0000000e04067981 */ /* 0x000ea2000c1e1b00 */
[----:B------:R-:W-:-:S05]  /*3840*/  IMAD.WIDE.U32 R8, R0, 0x8, R4 ;  /* 0x0000000800087825 */ /* 0x000fca00078e0004 */
[----:B------:R-:W3:Y:S01]  /*3850*/  LDG.E.64 R10, desc[UR14][R8.64] ;  /* 0x0000000e080a7981 */ /* 0x000ee2000c1e1b00 */
[----:B------:R-:W-:-:S05]  /*3860*/  IMAD.WIDE.U32 R12, R0, 0x8, R8 ;  /* 0x00000008000c7825 */ /* 0x000fca00078e0008 */
[----:B------:R-:W5:Y:S01]  /*3870*/  LDG.E.64 R14, desc[UR14][R12.64] ;  /* 0x0000000e0c0e7981 */ /* 0x000f62000c1e1b00 */
[----:B---3--:R-:W-:-:S08]  /*3880*/  DMUL R10, R10, R10 ;  /* 0x0000000a0a0a7228 */ /* 0x008fd00000000000 */
[----:B--2---:R-:W-:-:S08]  /*3890*/  DFMA R10, R6, R6, R10 ;  /* 0x00000006060a722b */ /* 0x004fd0000000000a */
[----:B-----5:R-:W-:Y:S01]  /*38a0*/  DFMA R10, R14, R14, R10 ;  /* 0x0000000e0e0a722b */ /* 0x020fe2000000000a */
[----:B------:R-:W-:-:S07]  /*38b0*/  IMAD.WIDE.U32 R6, R0, 0x8, R12 ;  /* 0x0000000800067825 */ /* 0x000fce00078e000c */
[----:B------:R-:W-:-:S07]  /*38c0*/  DMUL R10, R10, -0.5 ;  /* 0xbfe000000a0a7828 */ /* 0x000fce0000000000 */
[----:B------:R0:W-:Y:S04]  /*38d0*/  STG.E.64 desc[UR14][R6.64], R10 ;  /* 0x0000000a06007986 */ /* 0x0001e8000c101b0e */
[----:B------:R-:W2:Y:S04]  /*38e0*/  LDG.E.64 R16, desc[UR14][R8.64+0x8] ;  /* 0x0000080e08107981 */ /* 0x000ea8000c1e1b00 */
[----:B------:R-:W3:Y:S04]  /*38f0*/  LDG.E.64 R14, desc[UR14][R4.64+0x8] ;  /* 0x0000080e040e7981 */ /* 0x000ee8000c1e1b00 */
[----:B----4-:R-:W4:Y:S01]  /*3900*/  LDG.E.64 R18, desc[UR14][R12.64+0x8] ;  /* 0x0000080e0c127981 */ /* 0x010f22000c1e1b00 */
        /* <DEDUP_REMOVED lines=16> */
[----:B------:R-:W-:Y:S01]  /*3a10*/  IADD3 R3, PT, PT, R3, 0x4, RZ ;  /* 0x0000000403037810 */ /* 0x000fe20007ffe0ff */
[----:B--2---:R-:W-:-:S08]  /*3a20*/  DMUL R14, R14, R14 ;  /* 0x0000000e0e0e7228 */ /* 0x004fd00000000000 */
[----:B---3--:R-:W-:-:S08]  /*3a30*/  DFMA R14, R10, R10, R14 ;  /* 0x0000000a0a0e722b */ /* 0x008fd0000000000e */
[----:B----4-:R-:W-:-:S08]  /*3a40*/  DFMA R14, R16, R16, R14 ;  /* 0x00000010100e722b */ /* 0x010fd0000000000e */
[----:B------:R-:W-:-:S07]  /*3a50*/  DMUL R14, R14, -0.5 ;  /* 0xbfe000000e0e7828 */ /* 0x000fce0000000000 */
[----:B------:R0:W-:Y:S04]  /*3a60*/  STG.E.64 desc[UR14][R6.64+0x18], R14 ;  /* 0x0000180e06007986 */ /* 0x0001e8000c101b0e */
.L_x_55:
[----:B------:R-:W-:Y:S05]  /*3a70*/  @!P1 EXIT ;  /* 0x000000000000994d */ /* 0x000fea0003800000 */
[----:B------:R-:W-:Y:S02]  /*3a80*/  ISETP.NE.AND P0, PT, R20, 0x1, PT ;  /* 0x000000011400780c */ /* 0x000fe40003f05270 */
[----:B0123--:R-:W-:-:S04]  /*3a90*/  LOP3.LUT R4, R0, 0x1, RZ, 0xc0, !PT ;  /* 0x0000000100047812 */ /* 0x00ffc800078ec0ff */
[----:B------:R-:W-:-:S07]  /*3aa0*/  ISETP.NE.U32.AND P1, PT, R4, 0x1, PT ;  /* 0x000000010400780c */ /* 0x000fce0003f25070 */
[----:B------:R-:W-:Y:S06]  /*3ab0*/  @!P0 BRA `(.L_x_56) ;  /* 0x00000000005c8947 */ /* 0x000fec0003800000 */
[----:B------:R-:W0:Y:S01]  /*3ac0*/  LDC.64 R4, c[0x0][0x3c8] ;  /* 0x0000f200ff047b82 */ /* 0x000e220000000a00 */
[----:B------:R-:W-:-:S04]  /*3ad0*/  IMAD.IADD R13, R2, 0x1, R3 ;  /* 0x00000001020d7824 */ /* 0x000fc800078e0203 */
[----:B0-----:R-:W-:-:S05]  /*3ae0*/  IMAD.WIDE R12, R13, 0x8, R4 ;  /* 0x000000080d0c7825 */ /* 0x001fca00078e0204 */
[----:B------:R-:W2:Y:S01]  /*3af0*/  LDG.E.64 R4, desc[UR14][R12.64] ;  /* 0x0000000e0c047981 */ /* 0x000ea2000c1e1b00 */
[----:B------:R-:W-:-:S05]  /*3b00*/  IMAD.WIDE.U32 R14, R0, 0x8, R12 ;  /* 0x00000008000e7825 */ /* 0x000fca00078e000c */
[----:B------:R-:W3:Y:S01]  /*3b10*/  LDG.E.64 R6, desc[UR14][R14.64] ;  /* 0x0000000e0e067981 */ /* 0x000ee2000c1e1b00 */
[----:B------:R-:W-:-:S05]  /*3b20*/  IMAD.WIDE.U32 R16, R0, 0x8, R14 ;  /* 0x0000000800107825 */ /* 0x000fca00078e000e */
[----:B------:R-:W5:Y:S01]  /*3b30*/  LDG.E.64 R8, desc[UR14][R16.64] ;  /* 0x0000000e10087981 */ /* 0x000f62000c1e1b00 */
[----:B----4-:R-:W-:Y:S01]  /*3b40*/  IMAD.WIDE.U32 R18, R0, 0x8, R16 ;  /* 0x0000000800127825 */ /* 0x010fe200078e0010 */
[----:B---3--:R-:W-:-:S08]  /*3b50*/  DMUL R6, R6, R6 ;  /* 0x0000000606067228 */ /* 0x008fd00000000000 */
[----:B--2---:R-:W-:-:S08]  /*3b60*/  DFMA R6, R4, R4, R6 ;  /* 0x000000040406722b */ /* 0x004fd00000000006 */
[----:B-----5:R-:W-:-:S08]  /*3b70*/  DFMA R6, R8, R8, R6 ;  /* 0x000000080806722b */ /* 0x020fd00000000006 */
[----:B------:R-:W-:-:S07]  /*3b80*/  DMUL R6, R6, -0.5 ;  /* 0xbfe0000006067828 */ /* 0x000fce0000000000 */
[----:B------:R0:W-:Y:S04]  /*3b90*/  STG.E.64 desc[UR14][R18.64], R6 ;  /* 0x0000000612007986 */ /* 0x0001e8000c101b0e */
[----:B------:R-:W2:Y:S04]  /*3ba0*/  LDG.E.64 R8, desc[UR14][R14.64+0x8] ;  /* 0x0000080e0e087981 */ /* 0x000ea8000c1e1b00 */
[----:B------:R-:W3:Y:S04]  /*3bb0*/  LDG.E.64 R4, desc[UR14][R12.64+0x8] ;  /* 0x0000080e0c047981 */ /* 0x000ee8000c1e1b00 */
[----:B------:R-:W4:Y:S01]  /*3bc0*/  LDG.E.64 R10, desc[UR14][R16.64+0x8] ;  /* 0x0000080e100a7981 */ /* 0x000f22000c1e1b00 */
[----:B------:R-:W-:Y:S01]  /*3bd0*/  VIADD R3, R3, 0x2 ;  /* 0x0000000203037836 */ /* 0x000fe20000000000 */
[----:B--2---:R-:W-:-:S08]  /*3be0*/  DMUL R8, R8, R8 ;  /* 0x0000000808087228 */ /* 0x004fd00000000000 */
[----:B---3--:R-:W-:-:S08]  /*3bf0*/  DFMA R8, R4, R4, R8 ;  /* 0x000000040408722b */ /* 0x008fd00000000008 */
[----:B----4-:R-:W-:-:S08]  /*3c00*/  DFMA R8, R10, R10, R8 ;  /* 0x0000000a0a08722b */ /* 0x010fd00000000008 */
[----:B------:R-:W-:-:S07]  /*3c10*/  DMUL R8, R8, -0.5 ;  /* 0xbfe0000008087828 */ /* 0x000fce0000000000 */
[----:B------:R0:W-:Y:S04]  /*3c20*/  STG.E.64 desc[UR14][R18.64+0x8], R8 ;  /* 0x0000080812007986 */ /* 0x0001e8000c101b0e */
.L_x_56:
[----:B------:R-:W-:Y:S05]  /*3c30*/  @P1 EXIT ;  /* 0x000000000000194d */ /* 0x000fea0003800000 */
[----:B------:R-:W1:Y:S01]  /*3c40*/  LDC.64 R4, c[0x0][0x3c8] ;  /* 0x0000f200ff047b82 */ /* 0x000e620000000a00 */
[----:B------:R-:W-:-:S04]  /*3c50*/  IMAD.IADD R3, R2, 0x1, R3 ;  /* 0x0000000102037824 */ /* 0x000fc800078e0203 */
[----:B-1----:R-:W-:-:S04]  /*3c60*/  IMAD.WIDE R2, R3, 0x8, R4 ;  /* 0x0000000803027825 */ /* 0x002fc800078e0204 */
[C---:B------:R-:W-:Y:S02]  /*3c70*/  IMAD.WIDE.U32 R4, R0.reuse, 0x8, R2 ;  /* 0x0000000800047825 */ /* 0x040fe400078e0002 */
[----:B------:R-:W2:Y:S04]  /*3c80*/  LDG.E.64 R2, desc[UR14][R2.64] ;  /* 0x0000000e02027981 */ /* 0x000ea8000c1e1b00 */
[----:B0-----:R-:W3:Y:S01]  /*3c90*/  LDG.E.64 R6, desc[UR14][R4.64] ;  /* 0x0000000e04067981 */ /* 0x001ee2000c1e1b00 */
[----:B------:R-:W-:-:S05]  /*3ca0*/  IMAD.WIDE.U32 R8, R0, 0x8, R4 ;  /* 0x0000000800087825 */ /* 0x000fca00078e0004 */
[----:B------:R-:W5:Y:S01]  /*3cb0*/  LDG.E.64 R10, desc[UR14][R8.64] ;  /* 0x0000000e080a7981 */ /* 0x000f62000c1e1b00 */
[----:B---3--:R-:W-:-:S08]  /*3cc0*/  DMUL R6, R6, R6 ;  /* 0x0000000606067228 */ /* 0x008fd00000000000 */
[----:B--2---:R-:W-:-:S08]  /*3cd0*/  DFMA R6, R2, R2, R6 ;  /* 0x000000020206722b */ /* 0x004fd00000000006 */
[----:B-----5:R-:W-:Y:S01]  /*3ce0*/  DFMA R6, R10, R10, R6 ;  /* 0x0000000a0a06722b */ /* 0x020fe20000000006 */
[----:B------:R-:W-:-:S07]  /*3cf0*/  IMAD.WIDE.U32 R10, R0, 0x8, R8 ;  /* 0x00000008000a7825 */ /* 0x000fce00078e0008 */
[----:B------:R-:W-:-:S07]  /*3d00*/  DMUL R6, R6, -0.5 ;  /* 0xbfe0000006067828 */ /* 0x000fce0000000000 */
[----:B------:R-:W-:Y:S01]  /*3d10*/  STG.E.64 desc[UR14][R10.64], R6 ;  /* 0x000000060a007986 */ /* 0x000fe2000c101b0e */
[----:B------:R-:W-:Y:S05]  /*3d20*/  EXIT ;  /* 0x000000000000794d */ /* 0x000fea0003800000 */
        .weak           $__internal_0_$__cuda_sm20_dblrcp_rn_slowpath_v3
        .type           $__internal_0_$__cuda_sm20_dblrcp_rn_slowpath_v3,@function
        .size           $__internal_0_$__cuda_sm20_dblrcp_rn_slowpath_v3,($__internal_1_$__cuda_sm20_div_rn_f64_full - $__internal_0_$__cuda_sm20_dblrcp_rn_slowpath_v3)
$__internal_0_$__cuda_sm20_dblrcp_rn_slowpath_v3:
[----:B------:R-:W-:Y:S01]  /*3d30*/  DSETP.GTU.AND P0, PT, |R4|, +INF , PT ;  /* 0x7ff000000400742a */ /* 0x000fe20003f0c200 */
[----:B------:R-:W-:-:S13]  /*3d40*/  BSSY.RECONVERGENT B2, `(.L_x_57) ;  /* 0x0000022000027945 */ /* 0x000fda0003800200 */
[----:B------:R-:W-:Y:S05]  /*3d50*/  @P0 BRA `(.L_x_58) ;  /* 0x0000000000780947 */ /* 0x000fea0003800000 */
[----:B------:R-:W-:-:S04]  /*3d60*/  LOP3.LUT R47, R5, 0x7fffffff, RZ, 0xc0, !PT ;  /* 0x7fffffff052f7812 */ /* 0x000fc800078ec0ff */
[----:B------:R-:W-:-:S04]  /*3d70*/  IADD3 R3, PT, PT, R47, -0x1, RZ ;  /* 0xffffffff2f037810 */ /* 0x000fc80007ffe0ff */
[----:B------:R-:W-:-:S13]  /*3d80*/  ISETP.GE.U32.AND P0, PT, R3, 0x7fefffff, PT ;  /* 0x7fefffff0300780c */ /* 0x000fda0003f06070 */
[----:B------:R-:W-:Y:S01]  /*3d90*/  @P0 LOP3.LUT R7, R5, 0x7ff00000, RZ, 0x3c, !PT ;  /* 0x7ff0000005070812 */ /* 0x000fe200078e3cff */
[----:B------:R-:W-:Y:S01]  /*3da0*/  @P0 IMAD.MOV.U32 R6, RZ, RZ, RZ ;  /* 0x000000ffff060224 */ /* 0x000fe200078e00ff */
[----:B------:R-:W-:Y:S06]  /*3db0*/  @P0 BRA `(.L_x_59) ;  /* 0x0000000000680947 */ /* 0x000fec0003800000 */
[----:B------:R-:W-:-:S13]  /*3dc0*/  ISETP.GE.U32.AND P0, PT, R47, 0x1000001, PT ;  /* 0x010000012f00780c */ /* 0x000fda0003f06070 */
[----:B------:R-:W-:Y:S05]  /*3dd0*/  @!P0 BRA `(.L_x_60) ;  /* 0x0000000000348947 */ /* 0x000fea0003800000 */
[----:B------:R-:W-:Y:S02]  /*3de0*/  VIADD R7, R5, 0xc0200000 ;  /* 0xc020000005077836 */ /* 0x000fe40000000000 */
[----:B------:R-:W-:Y:S02]  /*3df0*/  IMAD.MOV.U32 R6, RZ, RZ, R4 ;  /* 0x000000ffff067224 */ /* 0x000fe400078e0004 */
[----:B------:R-:W0:Y:S04]  /*3e00*/  MUFU.RCP64H R47, R7 ;  /* 0x00000007002f7308 */ /* 0x000e280000001800 */
[----:B0-----:R-:W-:-:S08]  /*3e10*/  DFMA R48, -R6, R46, 1 ;  /* 0x3ff000000630742b */ /* 0x001fd0000000012e */
[----:B------:R-:W-:-:S08]  /*3e20*/  DFMA R48, R48, R48, R48 ;  /* 0x000000303030722b */ /* 0x000fd00000000030 */
[----:B------:R-:W-:-:S08]  /*3e30*/  DFMA R48, R46, R48, R46 ;  /* 0x000000302e30722b */ /* 0x000fd0000000002e */
[----:B------:R-:W-:-:S08]  /*3e40*/  DFMA R46, -R6, R48, 1 ;  /* 0x3ff00000062e742b */ /* 0x000fd00000000130 */
[----:B------:R-:W-:-:S08]  /*3e50*/  DFMA R46, R48, R46, R48 ;  /* 0x0000002e302e722b */ /* 0x000fd00000000030 */
[----:B------:R-:W-:-:S08]  /*3e60*/  DMUL R46, R46, 2.2250738585072013831e-308 ;  /* 0x001000002e2e7828 */ /* 0x000fd00000000000 */
[----:B------:R-:W-:-:S08]  /*3e70*/  DFMA R4, -R4, R46, 1 ;  /* 0x3ff000000404742b */ /* 0x000fd0000000012e */
[----:B------:R-:W-:-:S08]  /*3e80*/  DFMA R4, R4, R4, R4 ;  /* 0x000000040404722b */ /* 0x000fd00000000004 */
[----:B------:R-:W-:Y:S01]  /*3e90*/  DFMA R6, R46, R4, R46 ;  /* 0x000000042e06722b */ /* 0x000fe2000000002e */
[----:B------:R-:W-:Y:S10]  /*3ea0*/  BRA `(.L_x_59) ;  /* 0x00000000002c7947 */ /* 0x000ff40003800000 */
.L_x_60:
[----:B------:R-:W-:-:S06]  /*3eb0*/  DMUL R4, R4, 8.11296384146066816958e+31 ;  /* 0x4690000004047828 */ /* 0x000fcc0000000000 */
[----:B------:R-:W0:Y:S02]  /*3ec0*/  MUFU.RCP64H R47, R5 ;  /* 0x00000005002f7308 */ /* 0x000e240000001800 */
[----:B0-----:R-:W-:-:S08]  /*3ed0*/  DFMA R6, -R4, R46, 1 ;  /* 0x3ff000000406742b */ /* 0x001fd0000000012e */
[----:B------:R-:W-:-:S08]  /*3ee0*/  DFMA R6, R6, R6, R6 ;  /* 0x000000060606722b */ /* 0x000fd00000000006 */
[----:B------:R-:W-:-:S08]  /*3ef0*/  DFMA R6, R46, R6, R46 ;  /* 0x000000062e06722b */ /* 0x000fd0000000002e */
[----:B------:R-:W-:-:S08]  /*3f00*/  DFMA R46, -R4, R6, 1 ;  /* 0x3ff00000042e742b */ /* 0x000fd00000000106 */
[----:B------:R-:W-:-:S08]  /*3f10*/  DFMA R6, R6, R46, R6 ;  /* 0x0000002e0606722b */ /* 0x000fd00000000006 */
[----:B------:R-:W-:Y:S01]  /*3f20*/  DMUL R6, R6, 8.11296384146066816958e+31 ;  /* 0x4690000006067828 */ /* 0x000fe20000000000 */
[----:B------:R-:W-:Y:S10]  /*3f30*/  BRA `(.L_x_59) ;  /* 0x0000000000087947 */ /* 0x000ff40003800000 */
.L_x_58:
[----:B------:R-:W-:Y:S02]  /*3f40*/  LOP3.LUT R7, R5, 0x80000, RZ, 0xfc, !PT ;  /* 0x0008000005077812 */ /* 0x000fe400078efcff */
[----:B------:R-:W-:-:S07]  /*3f50*/  MOV R6, R4 ;  /* 0x0000000400067202 */ /* 0x000fce0000000f00 */
.L_x_59:
[----:B------:R-:W-:Y:S05]  /*3f60*/  BSYNC.RECONVERGENT B2 ;  /* 0x0000000000027941 */ /* 0x000fea0003800200 */
.L_x_57:
[----:B------:R-:W-:Y:S01]  /*3f70*/  IMAD.MOV.U32 R4, RZ, RZ, R0 ;  /* 0x000000ffff047224 */ /* 0x000fe200078e0000 */
[----:B------:R-:W-:Y:S01]  /*3f80*/  MOV R5, 0x0 ;  /* 0x0000000000057802 */ /* 0x000fe20000000f00 */
[----:B------:R-:W-:Y:S02]  /*3f90*/  IMAD.MOV.U32 R46, RZ, RZ, R6 ;  /* 0x000000ffff2e7224 */ /* 0x000fe400078e0006 */
[----:B------:R-:W-:Y:S01]  /*3fa0*/  IMAD.MOV.U32 R47, RZ, RZ, R7 ;  /* 0x000000ffff2f7224 */ /* 0x000fe200078e0007 */
[----:B------:R-:W-:Y:S06]  /*3fb0*/  RET.REL.NODEC R4 `(_Z16tc_int_bh_kerneliiiiPdS_S_S_PiS0_S0_S_) ;  /* 0xffffffc004107950 */ /* 0x000fec0003c3ffff */
        .weak           $__internal_1_$__cuda_sm20_div_rn_f64_full
        .type           $__internal_1_$__cuda_sm20_div_rn_f64_full,@function
        .size           $__internal_1_$__cuda_sm20_div_rn_f64_full,($__internal_2_$__cuda_sm20_dsqrt_rn_f64_mediumpath_v1 - $__internal_1_$__cuda_sm20_div_rn_f64_full)
$__internal_1_$__cuda_sm20_div_rn_f64_full:
[C---:B------:R-:W-:Y:S01]  /*3fc0*/  FSETP.GEU.AND P0, PT, |R61|.reuse, 1.469367938527859385e-39, PT ;  /* 0x001000003d00780b */ /* 0x040fe20003f0e200 */
[----:B------:R-:W-:Y:S01]  /*3fd0*/  IMAD.MOV.U32 R66, RZ, RZ, 0x1 ;  /* 0x00000001ff427424 */ /* 0x000fe200078e00ff */
[----:B------:R-:W-:Y:S01]  /*3fe0*/  LOP3.LUT R58, R61, 0x800fffff, RZ, 0xc0, !PT ;  /* 0x800fffff3d3a7812 */ /* 0x000fe200078ec0ff */
[----:B------:R-:W-:Y:S01]  /*3ff0*/  IMAD.MOV.U32 R3, RZ, RZ, 0x1ca00000 ;  /* 0x1ca00000ff037424 */ /* 0x000fe200078e00ff */
[C---:B------:R-:W-:Y:S01]  /*4000*/  FSETP.GEU.AND P2, PT, |R63|.reuse, 1.469367938527859385e-39, PT ;  /* 0x001000003f00780b */ /* 0x040fe20003f4e200 */
[----:B------:R-:W-:Y:S01]  /*4010*/  BSSY.RECONVERGENT B2, `(.L_x_61) ;  /* 0x0000052000027945 */ /* 0x000fe20003800200 */
[----:B------:R-:W-:Y:S01]  /*4020*/  LOP3.LUT R59, R58, 0x3ff00000, RZ, 0xfc, !PT ;  /* 0x3ff000003a3b7812 */ /* 0x000fe200078efcff */
[----:B------:R-:W-:Y:S01]  /*4030*/  IMAD.MOV.U32 R58, RZ, RZ, R60 ;  /* 0x000000ffff3a7224 */ /* 0x000fe200078e003c */
[----:B------:R-:W-:Y:S02]  /*4040*/  LOP3.LUT R5, R63, 0x7ff00000, RZ, 0xc0, !PT ;  /* 0x7ff000003f057812 */ /* 0x000fe400078ec0ff */
[----:B------:R-:W-:-:S03]  /*4050*/  LOP3.LUT R4, R61, 0x7ff00000, RZ, 0xc0, !PT ;  /* 0x7ff000003d047812 */ /* 0x000fc600078ec0ff */
[----:B------:R-:W-:Y:S01]  /*4060*/  @!P0 DMUL R58, R60, 8.98846567431157953865e+307 ;  /* 0x7fe000003c3a8828 */ /* 0x000fe20000000000 */
[----:B------:R-:W-:-:S03]  /*4070*/  ISETP.GE.U32.AND P1, PT, R5, R4, PT ;  /* 0x000000040500720c */ /* 0x000fc60003f26070 */
[----:B------:R-:W-:Y:S02]  /*4080*/  @!P2 LOP3.LUT R6, R61, 0x7ff00000, RZ, 0xc0, !PT ;  /* 0x7ff000003d06a812 */ /* 0x000fe400078ec0ff */
[----:B------:R-:W0:Y:S01]  /*4090*/  MUFU.RCP64H R67, R59 ;  /* 0x0000003b00437308 */ /* 0x000e220000001800 */
[----:B------:R-:W-:Y:S02]  /*40a0*/  SEL R7, R3, 0x63400000, !P1 ;  /* 0x6340000003077807 */ /* 0x000fe40004800000 */
[----:B------:R-:W-:Y:S02]  /*40b0*/  @!P2 ISETP.GE.U32.AND P3, PT, R5, R6, PT ;  /* 0x000000060500a20c */ /* 0x000fe40003f66070 */
[----:B------:R-:W-:Y:S02]  /*40c0*/  LOP3.LUT R7, R7, 0x800fffff, R63, 0xf8, !PT ;  /* 0x800fffff07077812 */ /* 0x000fe400078ef83f */
[----:B------:R-:W-:Y:S01]  /*40d0*/  @!P0 LOP3.LUT R4, R59, 0x7ff00000, RZ, 0xc0, !PT ;  /* 0x7ff000003b048812 */ /* 0x000fe200078ec0ff */
[----:B0-----:R-:W-:-:S08]  /*40e0*/  DFMA R64, R66, -R58, 1 ;  /* 0x3ff000004240742b */ /* 0x001fd0000000083a */
[----:B------:R-:W-:-:S08]  /*40f0*/  DFMA R64, R64, R64, R64 ;  /* 0x000000404040722b */ /* 0x000fd00000000040 */
[----:B------:R-:W-:Y:S01]  /*4100*/  DFMA R64, R66, R64, R66 ;  /* 0x000000404240722b */ /* 0x000fe20000000042 */
[----:B------:R-:W-:Y:S01]  /*4110*/  @!P2 SEL R67, R3, 0x63400000, !P3 ;  /* 0x634000000343a807 */ /* 0x000fe20005800000 */
[----:B------:R-:W-:-:S03]  /*4120*/  @!P2 IMAD.MOV.U32 R66, RZ, RZ, RZ ;  /* 0x000000ffff42a224 */ /* 0x000fc600078e00ff */
[----:B------:R-:W-:-:S03]  /*4130*/  @!P2 LOP3.LUT R6, R67, 0x80000000, R63, 0xf8, !PT ;  /* 0x800000004306a812 */ /* 0x000fc600078ef83f */
[----:B------:R-:W-:Y:S01]  /*4140*/  DFMA R68, R64, -R58, 1 ;  /* 0x3ff000004044742b */ /* 0x000fe2000000083a */
[----:B------:R-:W-:Y:S02]  /*4150*/  @!P2 LOP3.LUT R67, R6, 0x100000, RZ, 0xfc, !PT ;  /* 0x001000000643a812 */ /* 0x000fe400078efcff */
[----:B------:R-:W-:-:S05]  /*4160*/  MOV R6, R62 ;  /* 0x0000003e00067202 */ /* 0x000fca0000000f00 */
[----:B------:R-:W-:Y:S02]  /*4170*/  DFMA R68, R64, R68, R64 ;  /* 0x000000444044722b */ /* 0x000fe40000000040 */
[----:B------:R-:W-:-:S08]  /*4180*/  @!P2 DFMA R6, R6, 2, -R66 ;  /* 0x400000000606a82b */ /* 0x000fd00000000842 */
[----:B------:R-:W-:Y:S02]  /*4190*/  DMUL R66, R68, R6 ;  /* 0x0000000644427228 */ /* 0x000fe40000000000 */
[----:B------:R-:W-:-:S06]  /*41a0*/  @!P2 LOP3.LUT R5, R7, 0x7ff00000, RZ, 0xc0, !PT ;  /* 0x7ff000000705a812 */ /* 0x000fcc00078ec0ff */
[----:B------:R-:W-:-:S08]  /*41b0*/  DFMA R64, R66, -R58, R6 ;  /* 0x8000003a4240722b */ /* 0x000fd00000000006 */
[----:B------:R-:W-:Y:S01]  /*41c0*/  DFMA R64, R68, R64, R66 ;  /* 0x000000404440722b */ /* 0x000fe20000000042 */
[----:B------:R-:W-:Y:S02]  /*41d0*/  VIADD R66, R5, 0xffffffff ;  /* 0xffffffff05427836 */ /* 0x000fe40000000000 */
[----:B------:R-:W-:-:S03]  /*41e0*/  VIADD R67, R4, 0xffffffff ;  /* 0xffffffff04437836 */ /* 0x000fc60000000000 */
[----:B------:R-:W-:-:S04]  /*41f0*/  ISETP.GT.U32.AND P0, PT, R66, 0x7feffffe, PT ;  /* 0x7feffffe4200780c */ /* 0x000fc80003f04070 */
[----:B------:R-:W-:-:S13]  /*4200*/  ISETP.GT.U32.OR P0, PT, R67, 0x7feffffe, P0 ;  /* 0x7feffffe4300780c */ /* 0x000fda0000704470 */
[----:B------:R-:W-:Y:S05]  /*4210*/  @P0 BRA `(.L_x_62) ;  /* 0x0000000000700947 */ /* 0x000fea0003800000 */
[----:B------:R-:W-:Y:S02]  /*4220*/  LOP3.LUT R62, R63, 0x7ff00000, RZ, 0xc0, !PT ;  /* 0x7ff000003f3e7812 */ /* 0x000fe400078ec0ff */
[----:B------:R-:W-:-:S04]  /*4230*/  LOP3.LUT R5, R61, 0x7ff00000, RZ, 0xc0, !PT ;  /* 0x7ff000003d057812 */ /* 0x000fc800078ec0ff */
[CC--:B------:R-:W-:Y:S02]  /*4240*/  VIADDMNMX R4, R62.reuse, -R5.reuse, 0xb9600000, !PT ;  /* 0xb96000003e047446 */ /* 0x0c0fe40007800905 */
[----:B------:R-:W-:Y:S02]  /*4250*/  ISETP.GE.U32.AND P0, PT, R62, R5, PT ;  /* 0x000000053e00720c */ /* 0x000fe40003f06070 */
[----:B------:R-:W-:Y:S02]  /*4260*/  VIMNMX R4, PT, PT, R4, 0x46a00000, PT ;  /* 0x46a0000004047848 */ /* 0x000fe40003fe0100 */
[----:B------:R-:W-:-:S04]  /*4270*/  SEL R3, R3, 0x63400000, !P0 ;  /* 0x6340000003037807 */ /* 0x000fc80004000000 */
[----:B------:R-:W-:Y:S01]  /*4280*/  IADD3 R3, PT, PT, -R3, R4, RZ ;  /* 0x0000000403037210 */ /* 0x000fe20007ffe1ff */
[----:B------:R-:W-:-:S04]  /*4290*/  IMAD.MOV.U32 R4, RZ, RZ, RZ ;  /* 0x000000ffff047224 */ /* 0x000fc800078e00ff */
[----:B------:R-:W-:-:S06]  /*42a0*/  VIADD R5, R3, 0x7fe00000 ;  /* 0x7fe0000003057836 */ /* 0x000fcc0000000000 */
[----:B------:R-:W-:-:S10]  /*42b0*/  DMUL R66, R64, R4 ;  /* 0x0000000440427228 */ /* 0x000fd40000000000 */
[----:B------:R-:W-:-:S13]  /*42c0*/  FSETP.GTU.AND P0, PT, |R67|, 1.469367938527859385e-39, PT ;  /* 0x001000004300780b */ /* 0x000fda0003f0c200 */
[----:B------:R-:W-:Y:S05]  /*42d0*/  @P0 BRA `(.L_x_63) ;  /* 0x0000000000940947 */ /* 0x000fea0003800000 */
[----:B------:R-:W-:-:S06]  /*42e0*/  DFMA R6, R64, -R58, R6 ;  /* 0x8000003a4006722b */ /* 0x000fcc0000000006 */
[----:B------:R-:W-:-:S04]  /*42f0*/  IMAD.MOV.U32 R6, RZ, RZ, RZ ;  /* 0x000000ffff067224 */ /* 0x000fc800078e00ff */
[C---:B------:R-:W-:Y:S02]  /*4300*/  FSETP.NEU.AND P0, PT, R7.reuse, RZ, PT ;  /* 0x000000ff0700720b */ /* 0x040fe40003f0d000 */
[----:B------:R-:W-:-:S04]  /*4310*/  LOP3.LUT R61, R7, 0x80000000, R61, 0x48, !PT ;  /* 0x80000000073d7812 */ /* 0x000fc800078e483d */
[----:B------:R-:W-:-:S07]  /*4320*/  LOP3.LUT R7, R61, R5, RZ, 0xfc, !PT ;  /* 0x000000053d077212 */ /* 0x000fce00078efcff */
[----:B------:R-:W-:Y:S05]  /*4330*/  @!P0 BRA `(.L_x_63) ;  /* 0x00000000007c8947 */ /* 0x000fea0003800000 */
[C---:B------:R-:W-:Y:S01]  /*4340*/  IADD3 R5, PT, PT, -R3.reuse, RZ, RZ ;  /* 0x000000ff03057210 */ /* 0x040fe20007ffe1ff */
[----:B------:R-:W-:Y:S01]  /*4350*/  IMAD.MOV.U32 R4, RZ, RZ, RZ ;  /* 0x000000ffff047224 */ /* 0x000fe200078e00ff */
[----:B------:R-:W-:Y:S01]  /*4360*/  DMUL.RP R6, R64, R6 ;  /* 0x0000000640067228 */ /* 0x000fe20000008000 */
[----:B------:R-:W-:-:S04]  /*4370*/  IADD3 R3, PT, PT, -R3, -0x43300000, RZ ;  /* 0xbcd0000003037810 */ /* 0x000fc80007ffe1ff */
[----:B------:R-:W-:-:S05]  /*4380*/  DFMA R4, R66, -R4, R64 ;  /* 0x800000044204722b */ /* 0x000fca0000000040 */
[----:B------:R-:W-:-:S05]  /*4390*/  LOP3.LUT R61, R7, R61, RZ, 0x3c, !PT ;  /* 0x0000003d073d7212 */ /* 0x000fca00078e3cff */
[----:B------:R-:W-:-:S04]  /*43a0*/  FSETP.NEU.AND P0, PT, |R5|, R3, PT ;  /* 0x000000030500720b */ /* 0x000fc80003f0d200 */
[----:B------:R-:W-:Y:S02]  /*43b0*/  FSEL R66, R6, R66, !P0 ;  /* 0x0000004206427208 */ /* 0x000fe40004000000 */
[----:B------:R-:W-:Y:S01]  /*43c0*/  FSEL R67, R61, R67, !P0 ;  /* 0x000000433d437208 */ /* 0x000fe20004000000 */
[----:B------:R-:W-:Y:S06]  /*43d0*/  BRA `(.L_x_63) ;  /* 0x0000000000547947 */ /* 0x000fec0003800000 */
.L_x_62:
[----:B------:R-:W-:-:S14]  /*43e0*/  DSETP.NAN.AND P0, PT, R62, R62, PT ;  /* 0x0000003e3e00722a */ /* 0x000fdc0003f08000 */
[----:B------:R-:W-:Y:S05]  /*43f0*/  @P0 BRA `(.L_x_64) ;  /* 0x0000000000440947 */ /* 0x000fea0003800000 */
[----:B------:R-:W-:-:S14]  /*4400*/  DSETP.NAN.AND P0, PT, R60, R60, PT ;  /* 0x0000003c3c00722a */ /* 0x000fdc0003f08000 */
[----:B------:R-:W-:Y:S05]  /*4410*/  @P0 BRA `(.L_x_65) ;  /* 0x0000000000300947 */ /* 0x000fea0003800000 */
[----:B------:R-:W-:Y:S01]  /*4420*/  ISETP.NE.AND P0, PT, R5, R4, PT ;  /* 0x000000040500720c */ /* 0x000fe20003f05270 */
[----:B------:R-:W-:Y:S02]  /*4430*/  IMAD.MOV.U32 R66, RZ, RZ, 0x0 ;  /* 0x00000000ff427424 */ /* 0x000fe400078e00ff */
[----:B------:R-:W-:-:S10]  /*4440*/  IMAD.MOV.U32 R67, RZ, RZ, -0x80000 ;  /* 0xfff80000ff437424 */ /* 0x000fd400078e00ff */
[----:B------:R-:W-:Y:S05]  /*4450*/  @!P0 BRA `(.L_x_63) ;  /* 0x0000000000348947 */ /* 0x000fea0003800000 */
[----:B------:R-:W-:Y:S02]  /*4460*/  ISETP.NE.AND P0, PT, R5, 0x7ff00000, PT ;  /* 0x7ff000000500780c */ /* 0x000fe40003f05270 */
[----:B------:R-:W-:Y:S02]  /*4470*/  LOP3.LUT R67, R63, 0x80000000, R61, 0x48, !PT ;  /* 0x800000003f437812 */ /* 0x000fe400078e483d */
[----:B------:R-:W-:-:S13]  /*4480*/  ISETP.EQ.OR P0, PT, R4, RZ, !P0 ;  /* 0x000000ff0400720c */ /* 0x000fda0004702670 */
[----:B------:R-:W-:Y:S02]  /*4490*/  @P0 LOP3.LUT R3, R67, 0x7ff00000, RZ, 0xfc, !PT ;  /* 0x7ff0000043030812 */ /* 0x000fe400078efcff */
[----:B------:R-:W-:Y:S01]  /*44a0*/  @!P0 MOV R66, RZ ;  /* 0x000000ff00428202 */ /* 0x000fe20000000f00 */
[----:B------:R-:W-:Y:S02]  /*44b0*/  @P0 IMAD.MOV.U32 R66, RZ, RZ, RZ ;  /* 0x000000ffff420224 */ /* 0x000fe400078e00ff */
[----:B------:R-:W-:Y:S01]  /*44c0*/  @P0 IMAD.MOV.U32 R67, RZ, RZ, R3 ;  /* 0x000000ffff430224 */ /* 0x000fe200078e0003 */
[----:B------:R-:W-:Y:S06]  /*44d0*/  BRA `(.L_x_63) ;  /* 0x0000000000147947 */ /* 0x000fec0003800000 */
.L_x_65:
[----:B------:R-:W-:Y:S01]  /*44e0*/  LOP3.LUT R67, R61, 0x80000, RZ, 0xfc, !PT ;  /* 0x000800003d437812 */ /* 0x000fe200078efcff */
[----:B------:R-:W-:Y:S01]  /*44f0*/  IMAD.MOV.U32 R66, RZ, RZ, R60 ;  /* 0x000000ffff427224 */ /* 0x000fe200078e003c */
[----:B------:R-:W-:Y:S06]  /*4500*/  BRA `(.L_x_63) ;  /* 0x0000000000087947 */ /* 0x000fec0003800000 */
.L_x_64:
[----:B------:R-:W-:Y:S02]  /*4510*/  LOP3.LUT R67, R63, 0x80000, RZ, 0xfc, !PT ;  /* 0x000800003f437812 */ /* 0x000fe400078efcff */
[----:B------:R-:W-:-:S07]  /*4520*/  MOV R66, R62 ;  /* 0x0000003e00427202 */ /* 0x000fce0000000f00 */
.L_x_63:
[----:B------:R-:W-:Y:S05]  /*4530*/  BSYNC.RECONVERGENT B2 ;  /* 0x0000000000027941 */ /* 0x000fea0003800200 */
.L_x_61:
[----:B------:R-:W-:Y:S02]  /*4540*/  IMAD.MOV.U32 R4, RZ, RZ, R0 ;  /* 0x000000ffff047224 */ /* 0x000fe400078e0000 */
[----:B------:R-:W-:-:S04]  /*4550*/  IMAD.MOV.U32 R5, RZ, RZ, 0x0 ;  /* 0x00000000ff057424 */ /* 0x000fc800078e00ff */
[----:B------:R-:W-:Y:S05]  /*4560*/  RET.REL.NODEC R4 `(_Z16tc_int_bh_kerneliiiiPdS_S_S_PiS0_S0_S_) ;  /* 0xffffffb804a47950 */ /* 0x000fea0003c3ffff */
        .weak           $__internal_2_$__cuda_sm20_dsqrt_rn_f64_mediumpath_v1
        .type           $__internal_2_$__cuda_sm20_dsqrt_rn_f64_mediumpath_v1,@function
        .size           $__internal_2_$__cuda_sm20_dsqrt_rn_f64_mediumpath_v1,(.L_x_73 - $__internal_2_$__cuda_sm20_dsqrt_rn_f64_mediumpath_v1)
$__internal_2_$__cuda_sm20_dsqrt_rn_f64_mediumpath_v1:
[----:B------:R-:W-:Y:S01]  /*4570*/  ISETP.GE.U32.AND P0, PT, R62, -0x3400000, PT ;  /* 0xfcc000003e00780c */ /* 0x000fe20003f06070 */
[----:B------:R-:W-:-:S12]  /*4580*/  BSSY.RECONVERGENT B2, `(.L_x_66) ;  /* 0x0000023000027945 */ /* 0x000fd80003800200 */
[----:B------:R-:W-:Y:S05]  /*4590*/  @!P0 BRA `(.L_x_67) ;  /* 0x0000000000208947 */ /* 0x000fea0003800000 */
[----:B------:R-:W-:-:S10]  /*45a0*/  DFMA.RM R6, R6, R58, R60 ;  /* 0x0000003a0606722b */ /* 0x000fd4000000403c */
[----:B------:R-:W-:-:S05]  /*45b0*/  IADD3 R58, P0, PT, R6, 0x1, RZ ;  /* 0x00000001063a7810 */ /* 0x000fca0007f1e0ff */
[----:B------:R-:W-:-:S06]  /*45c0*/  IMAD.X R59, RZ, RZ, R7, P0 ;  /* 0x000000ffff3b7224 */ /* 0x000fcc00000e0607 */
[----:B------:R-:W-:-:S08]  /*45d0*/  DFMA.RP R4, -R6, R58, R4 ;  /* 0x0000003a0604722b */ /* 0x000fd00000008104 */
[----:B------:R-:W-:-:S06]  /*45e0*/  DSETP.GT.AND P0, PT, R4, RZ, PT ;  /* 0x000000ff0400722a */ /* 0x000fcc0003f04000 */
[----:B------:R-:W-:Y:S02]  /*45f0*/  FSEL R6, R58, R6, P0 ;  /* 0x000000063a067208 */ /* 0x000fe40000000000 */
[----:B------:R-:W-:Y:S01]  /*4600*/  FSEL R7, R59, R7, P0 ;  /* 0x000000073b077208 */ /* 0x000fe20000000000 */
[----:B------:R-:W-:Y:S06]  /*4610*/  BRA `(.L_x_68) ;  /* 0x0000000000647947 */ /* 0x000fec0003800000 */
.L_x_67:
[----:B------:R-:W-:-:S14]  /*4620*/  DSETP.NE.AND P0, PT, R4, RZ, PT ;  /* 0x000000ff0400722a */ /* 0x000fdc0003f05000 */
[----:B------:R-:W-:Y:S05]  /*4630*/  @!P0 BRA `(.L_x_69) ;  /* 0x0000000000588947 */ /* 0x000fea0003800000 */
[----:B------:R-:W-:-:S13]  /*4640*/  ISETP.GE.AND P0, PT, R5, RZ, PT ;  /* 0x000000ff0500720c */ /* 0x000fda0003f06270 */
[----:B------:R-:W-:Y:S01]  /*4650*/  @!P0 MOV R6, 0x0 ;  /* 0x0000000000068802 */ /* 0x000fe20000000f00 */
[----:B------:R-:W-:Y:S01]  /*4660*/  @!P0 IMAD.MOV.U32 R7, RZ, RZ, -0x80000 ;  /* 0xfff80000ff078424 */ /* 0x000fe200078e00ff */
[----:B------:R-:W-:Y:S06]  /*4670*/  @!P0 BRA `(.L_x_68) ;  /* 0x00000000004c8947 */ /* 0x000fec0003800000 */
[----:B------:R-:W-:-:S13]  /*4680*/  ISETP.GT.AND P0, PT, R5, 0x7fefffff, PT ;  /* 0x7fefffff0500780c */ /* 0x000fda0003f04270 */
[----:B------:R-:W-:Y:S05]  /*4690*/  @P0 BRA `(.L_x_69) ;  /* 0x0000000000400947 */ /* 0x000fea0003800000 */
[----:B------:R-:W-:Y:S01]  /*46a0*/  DMUL R4, R4, 8.11296384146066816958e+31 ;  /* 0x4690000004047828 */ /* 0x000fe20000000000 */
[----:B------:R-:W-:Y:S01]  /*46b0*/  IMAD.MOV.U32 R6, RZ, RZ, RZ ;  /* 0x000000ffff067224 */ /* 0x000fe200078e00ff */
[----:B------:R-:W-:Y:S01]  /*46c0*/  MOV R59, 0x3fd80000 ;  /* 0x3fd80000003b7802 */ /* 0x000fe20000000f00 */
[----:B------:R-:W-:-:S03]  /*46d0*/  IMAD.MOV.U32 R58, RZ, RZ, 0x0 ;  /* 0x00000000ff3a7424 */ /* 0x000fc600078e00ff */
[----:B------:R-:W0:Y:S02]  /*46e0*/  MUFU.RSQ64H R7, R5 ;  /* 0x0000000500077308 */ /* 0x000e240000001c00 */
[----:B0-----:R-:W-:-:S08]  /*46f0*/  DMUL R60, R6, R6 ;  /* 0x00000006063c7228 */ /* 0x001fd00000000000 */
[----:B------:R-:W-:-:S08]  /*4700*/  DFMA R60, R4, -R60, 1 ;  /* 0x3ff00000043c742b */ /* 0x000fd0000000083c */
[----:B------:R-:W-:Y:S02]  /*4710*/  DFMA R58, R60, R58, 0.5 ;  /* 0x3fe000003c3a742b */ /* 0x000fe4000000003a */
[----:B------:R-:W-:-:S08]  /*4720*/  DMUL R60, R6, R60 ;  /* 0x0000003c063c7228 */ /* 0x000fd00000000000 */
[----:B------:R-:W-:-:S08]  /*4730*/  DFMA R58, R58, R60, R6 ;  /* 0x0000003c3a3a722b */ /* 0x000fd00000000006 */
[----:B------:R-:W-:Y:S02]  /*4740*/  DMUL R6, R4, R58 ;  /* 0x0000003a04067228 */ /* 0x000fe40000000000 */
[----:B------:R-:W-:-:S06]  /*4750*/  VIADD R59, R59, 0xfff00000 ;  /* 0xfff000003b3b7836 */ /* 0x000fcc0000000000 */
[----:B------:R-:W-:-:S08]  /*4760*/  DFMA R60, R6, -R6, R4 ;  /* 0x80000006063c722b */ /* 0x000fd00000000004 */
[----:B------:R-:W-:-:S10]  /*4770*/  DFMA R6, R58, R60, R6 ;  /* 0x0000003c3a06722b */ /* 0x000fd40000000006 */
[----:B------:R-:W-:Y:S01]  /*4780*/  VIADD R7, R7, 0xfcb00000 ;  /* 0xfcb0000007077836 */ /* 0x000fe20000000000 */
[----:B------:R-:W-:Y:S06]  /*4790*/  BRA `(.L_x_68) ;  /* 0x0000000000047947 */ /* 0x000fec0003800000 */
.L_x_69:
[----:B------:R-:W-:-:S11]  /*47a0*/  DADD R6, R4, R4 ;  /* 0x0000000004067229 */ /* 0x000fd60000000004 */
.L_x_68:
[----:B------:R-:W-:Y:S05]  /*47b0*/  BSYNC.RECONVERGENT B2 ;  /* 0x0000000000027941 */ /* 0x000fea0003800200 */
.L_x_66:
[----:B------:R-:W-:Y:S01]  /*47c0*/  IMAD.MOV.U32 R4, RZ, RZ, R0 ;  /* 0x000000ffff047224 */ /* 0x000fe200078e0000 */
[----:B------:R-:W-:Y:S01]  /*47d0*/  MOV R61, R7 ;  /* 0x00000007003d7202 */ /* 0x000fe20000000f00 */
[----:B------:R-:W-:Y:S02]  /*47e0*/  IMAD.MOV.U32 R5, RZ, RZ, 0x0 ;  /* 0x00000000ff057424 */ /* 0x000fe400078e00ff */
[----:B------:R-:W-:Y:S02]  /*47f0*/  IMAD.MOV.U32 R60, RZ, RZ, R6 ;  /* 0x000000ffff3c7224 */ /* 0x000fe400078e0006 */
[----:B------:R-:W-:Y:S05]  /*4800*/  RET.REL.NODEC R4 `(_Z16tc_int_bh_kerneliiiiPdS_S_S_PiS0_S0_S_) ;  /* 0xffffffb404fc7950 */ /* 0x000fea0003c3ffff */
.L_x_70:
[----:B------:R-:W-:-:S00]  /*4810*/  BRA `(.L_x_70) ;  /* 0xfffffffc00fc7947 */ /* 0x000fc0000383ffff */
[----:B------:R-:W-:-:S00]  /*4820*/  NOP ;  /* 0x0000000000007918 */ /* 0x000fc00000000000 */
        /* <DEDUP_REMOVED lines=13> */
.L_x_73:


//--------------------- .nv.shared.reserved.0     --------------------------
	.section	.nv.shared.reserved.0,"aw",@nobits
	.weak		__nv_reservedSMEM_offset_0_alias
	.size		__nv_reservedSMEM_offset_0_alias, 0, 64
	.other		__nv_reservedSMEM_offset_0_alias,@"STO_CUDA_RESERVED_SHARED STV_DEFAULT"
__nv_reservedSMEM_offset_0_alias:
	.zero		0
	.zero		64


//--------------------- .nv.constant0._Z16tc_int_bh_kerneliiiiPdS_S_S_PiS0_S0_S_ --------------------------
	.section	.nv.constant0._Z16tc_int_bh_kerneliiiiPdS_S_S_PiS0_S0_S_,"a",@progbits
	.sectionflags	@""
	.align	4
.nv.constant0._Z16tc_int_bh_kerneliiiiPdS_S_S_PiS0_S0_S_:
	.zero		976


//--------------------- SYMBOLS --------------------------

	.type		.nv.reservedSmem.offset0,@object
	.size		.nv.reservedSmem.offset0,0x4
